//
// Generated by NVIDIA NVVM Compiler
//
// Compiler Build ID: CL-36424714
// Cuda compilation tools, release 13.0, V13.0.88
// Based on NVVM 20.0.0
//

.version 9.0
.target sm_100
.address_size 64

	// .globl	_Z6phase1Piii
// _ZZ6phase1PiiiE5store has been demoted
// _ZZ6phase2PiiiE5store has been demoted
// _ZZ6phase2PiiiE8vertical has been demoted
// _ZZ6phase2PiiiE9herizonal has been demoted
// _ZZ6phase3PiiiE5store has been demoted
// _ZZ6phase3PiiiE8vertical has been demoted
// _ZZ6phase3PiiiE9herizonal has been demoted

.visible .entry _Z6phase1Piii(
	.param .u64 .ptr .align 1 _Z6phase1Piii_param_0,
	.param .u32 _Z6phase1Piii_param_1,
	.param .u32 _Z6phase1Piii_param_2
)
{
	.reg .pred 	%p<2>;
	.reg .b32 	%r<675>;
	.reg .b64 	%rd<7>;
	// demoted variable
	.shared .align 4 .b8 _ZZ6phase1PiiiE5store[16384];
	ld.param.u64 	%rd3, [_Z6phase1Piii_param_0];
	ld.param.u32 	%r7, [_Z6phase1Piii_param_1];
	ld.param.u32 	%r8, [_Z6phase1Piii_param_2];
	cvta.to.global.u64 	%rd4, %rd3;
	mov.u32 	%r1, %tid.x;
	mov.u32 	%r9, %tid.y;
	shl.b32 	%r10, %r7, 6;
	add.s32 	%r11, %r10, %r1;
	add.s32 	%r12, %r10, %r9;
	shl.b32 	%r13, %r8, 5;
	mad.lo.s32 	%r14, %r12, %r8, %r11;
	mul.wide.s32 	%rd5, %r14, 4;
	add.s64 	%rd1, %rd4, %rd5;
	ld.global.u32 	%r15, [%rd1];
	shl.b32 	%r2, %r9, 6;
	add.s32 	%r16, %r2, %r1;
	shl.b32 	%r17, %r16, 2;
	mov.u32 	%r18, _ZZ6phase1PiiiE5store;
	add.s32 	%r3, %r18, %r17;
	st.shared.u32 	[%r3], %r15;
	ld.global.u32 	%r19, [%rd1+128];
	st.shared.u32 	[%r3+128], %r19;
	mul.wide.s32 	%rd6, %r13, 4;
	add.s64 	%rd2, %rd1, %rd6;
	ld.global.u32 	%r20, [%rd2];
	st.shared.u32 	[%r3+8192], %r20;
	ld.global.u32 	%r21, [%rd2+128];
	st.shared.u32 	[%r3+8320], %r21;
	bar.sync 	0;
	mov.b32 	%r674, 0;
$L__BB0_1:
	.pragma "nounroll";
	add.s32 	%r22, %r674, %r2;
	shl.b32 	%r23, %r22, 2;
	add.s32 	%r25, %r18, %r23;
	ld.shared.u32 	%r26, [%r25];
	shl.b32 	%r27, %r674, 6;
	add.s32 	%r28, %r27, %r1;
	shl.b32 	%r29, %r28, 2;
	add.s32 	%r30, %r18, %r29;
	ld.shared.u32 	%r31, [%r30];
	add.s32 	%r32, %r31, %r26;
	ld.shared.u32 	%r33, [%r3];
	min.s32 	%r34, %r32, %r33;
	st.shared.u32 	[%r3], %r34;
	ld.shared.u32 	%r35, [%r25];
	ld.shared.u32 	%r36, [%r30+128];
	add.s32 	%r37, %r36, %r35;
	ld.shared.u32 	%r38, [%r3+128];
	min.s32 	%r39, %r37, %r38;
	st.shared.u32 	[%r3+128], %r39;
	ld.shared.u32 	%r40, [%r25+8192];
	ld.shared.u32 	%r41, [%r30];
	add.s32 	%r42, %r41, %r40;
	ld.shared.u32 	%r43, [%r3+8192];
	min.s32 	%r44, %r42, %r43;
	st.shared.u32 	[%r3+8192], %r44;
	ld.shared.u32 	%r45, [%r25+8192];
	ld.shared.u32 	%r46, [%r30+128];
	add.s32 	%r47, %r46, %r45;
	ld.shared.u32 	%r48, [%r3+8320];
	min.s32 	%r49, %r47, %r48;
	st.shared.u32 	[%r3+8320], %r49;
	bar.sync 	0;
	ld.shared.u32 	%r50, [%r25+4];
	ld.shared.u32 	%r51, [%r30+256];
	add.s32 	%r52, %r51, %r50;
	ld.shared.u32 	%r53, [%r3];
	min.s32 	%r54, %r52, %r53;
	st.shared.u32 	[%r3], %r54;
	ld.shared.u32 	%r55, [%r25+4];
	ld.shared.u32 	%r56, [%r30+384];
	add.s32 	%r57, %r56, %r55;
	ld.shared.u32 	%r58, [%r3+128];
	min.s32 	%r59, %r57, %r58;
	st.shared.u32 	[%r3+128], %r59;
	ld.shared.u32 	%r60, [%r25+8196];
	ld.shared.u32 	%r61, [%r30+256];
	add.s32 	%r62, %r61, %r60;
	ld.shared.u32 	%r63, [%r3+8192];
	min.s32 	%r64, %r62, %r63;
	st.shared.u32 	[%r3+8192], %r64;
	ld.shared.u32 	%r65, [%r25+8196];
	ld.shared.u32 	%r66, [%r30+384];
	add.s32 	%r67, %r66, %r65;
	ld.shared.u32 	%r68, [%r3+8320];
	min.s32 	%r69, %r67, %r68;
	st.shared.u32 	[%r3+8320], %r69;
	bar.sync 	0;
	ld.shared.u32 	%r70, [%r25+8];
	ld.shared.u32 	%r71, [%r30+512];
	add.s32 	%r72, %r71, %r70;
	ld.shared.u32 	%r73, [%r3];
	min.s32 	%r74, %r72, %r73;
	st.shared.u32 	[%r3], %r74;
	ld.shared.u32 	%r75, [%r25+8];
	ld.shared.u32 	%r76, [%r30+640];
	add.s32 	%r77, %r76, %r75;
	ld.shared.u32 	%r78, [%r3+128];
	min.s32 	%r79, %r77, %r78;
	st.shared.u32 	[%r3+128], %r79;
	ld.shared.u32 	%r80, [%r25+8200];
	ld.shared.u32 	%r81, [%r30+512];
	add.s32 	%r82, %r81, %r80;
	ld.shared.u32 	%r83, [%r3+8192];
	min.s32 	%r84, %r82, %r83;
	st.shared.u32 	[%r3+8192], %r84;
	ld.shared.u32 	%r85, [%r25+8200];
	ld.shared.u32 	%r86, [%r30+640];
	add.s32 	%r87, %r86, %r85;
	ld.shared.u32 	%r88, [%r3+8320];
	min.s32 	%r89, %r87, %r88;
	st.shared.u32 	[%r3+8320], %r89;
	bar.sync 	0;
	ld.shared.u32 	%r90, [%r25+12];
	ld.shared.u32 	%r91, [%r30+768];
	add.s32 	%r92, %r91, %r90;
	ld.shared.u32 	%r93, [%r3];
	min.s32 	%r94, %r92, %r93;
	st.shared.u32 	[%r3], %r94;
	ld.shared.u32 	%r95, [%r25+12];
	ld.shared.u32 	%r96, [%r30+896];
	add.s32 	%r97, %r96, %r95;
	ld.shared.u32 	%r98, [%r3+128];
	min.s32 	%r99, %r97, %r98;
	st.shared.u32 	[%r3+128], %r99;
	ld.shared.u32 	%r100, [%r25+8204];
	ld.shared.u32 	%r101, [%r30+768];
	add.s32 	%r102, %r101, %r100;
	ld.shared.u32 	%r103, [%r3+8192];
	min.s32 	%r104, %r102, %r103;
	st.shared.u32 	[%r3+8192], %r104;
	ld.shared.u32 	%r105, [%r25+8204];
	ld.shared.u32 	%r106, [%r30+896];
	add.s32 	%r107, %r106, %r105;
	ld.shared.u32 	%r108, [%r3+8320];
	min.s32 	%r109, %r107, %r108;
	st.shared.u32 	[%r3+8320], %r109;
	bar.sync 	0;
	ld.shared.u32 	%r110, [%r25+16];
	ld.shared.u32 	%r111, [%r30+1024];
	add.s32 	%r112, %r111, %r110;
	ld.shared.u32 	%r113, [%r3];
	min.s32 	%r114, %r112, %r113;
	st.shared.u32 	[%r3], %r114;
	ld.shared.u32 	%r115, [%r25+16];
	ld.shared.u32 	%r116, [%r30+1152];
	add.s32 	%r117, %r116, %r115;
	ld.shared.u32 	%r118, [%r3+128];
	min.s32 	%r119, %r117, %r118;
	st.shared.u32 	[%r3+128], %r119;
	ld.shared.u32 	%r120, [%r25+8208];
	ld.shared.u32 	%r121, [%r30+1024];
	add.s32 	%r122, %r121, %r120;
	ld.shared.u32 	%r123, [%r3+8192];
	min.s32 	%r124, %r122, %r123;
	st.shared.u32 	[%r3+8192], %r124;
	ld.shared.u32 	%r125, [%r25+8208];
	ld.shared.u32 	%r126, [%r30+1152];
	add.s32 	%r127, %r126, %r125;
	ld.shared.u32 	%r128, [%r3+8320];
	min.s32 	%r129, %r127, %r128;
	st.shared.u32 	[%r3+8320], %r129;
	bar.sync 	0;
	ld.shared.u32 	%r130, [%r25+20];
	ld.shared.u32 	%r131, [%r30+1280];
	add.s32 	%r132, %r131, %r130;
	ld.shared.u32 	%r133, [%r3];
	min.s32 	%r134, %r132, %r133;
	st.shared.u32 	[%r3], %r134;
	ld.shared.u32 	%r135, [%r25+20];
	ld.shared.u32 	%r136, [%r30+1408];
	add.s32 	%r137, %r136, %r135;
	ld.shared.u32 	%r138, [%r3+128];
	min.s32 	%r139, %r137, %r138;
	st.shared.u32 	[%r3+128], %r139;
	ld.shared.u32 	%r140, [%r25+8212];
	ld.shared.u32 	%r141, [%r30+1280];
	add.s32 	%r142, %r141, %r140;
	ld.shared.u32 	%r143, [%r3+8192];
	min.s32 	%r144, %r142, %r143;
	st.shared.u32 	[%r3+8192], %r144;
	ld.shared.u32 	%r145, [%r25+8212];
	ld.shared.u32 	%r146, [%r30+1408];
	add.s32 	%r147, %r146, %r145;
	ld.shared.u32 	%r148, [%r3+8320];
	min.s32 	%r149, %r147, %r148;
	st.shared.u32 	[%r3+8320], %r149;
	bar.sync 	0;
	ld.shared.u32 	%r150, [%r25+24];
	ld.shared.u32 	%r151, [%r30+1536];
	add.s32 	%r152, %r151, %r150;
	ld.shared.u32 	%r153, [%r3];
	min.s32 	%r154, %r152, %r153;
	st.shared.u32 	[%r3], %r154;
	ld.shared.u32 	%r155, [%r25+24];
	ld.shared.u32 	%r156, [%r30+1664];
	add.s32 	%r157, %r156, %r155;
	ld.shared.u32 	%r158, [%r3+128];
	min.s32 	%r159, %r157, %r158;
	st.shared.u32 	[%r3+128], %r159;
	ld.shared.u32 	%r160, [%r25+8216];
	ld.shared.u32 	%r161, [%r30+1536];
	add.s32 	%r162, %r161, %r160;
	ld.shared.u32 	%r163, [%r3+8192];
	min.s32 	%r164, %r162, %r163;
	st.shared.u32 	[%r3+8192], %r164;
	ld.shared.u32 	%r165, [%r25+8216];
	ld.shared.u32 	%r166, [%r30+1664];
	add.s32 	%r167, %r166, %r165;
	ld.shared.u32 	%r168, [%r3+8320];
	min.s32 	%r169, %r167, %r168;
	st.shared.u32 	[%r3+8320], %r169;
	bar.sync 	0;
	ld.shared.u32 	%r170, [%r25+28];
	ld.shared.u32 	%r171, [%r30+1792];
	add.s32 	%r172, %r171, %r170;
	ld.shared.u32 	%r173, [%r3];
	min.s32 	%r174, %r172, %r173;
	st.shared.u32 	[%r3], %r174;
	ld.shared.u32 	%r175, [%r25+28];
	ld.shared.u32 	%r176, [%r30+1920];
	add.s32 	%r177, %r176, %r175;
	ld.shared.u32 	%r178, [%r3+128];
	min.s32 	%r179, %r177, %r178;
	st.shared.u32 	[%r3+128], %r179;
	ld.shared.u32 	%r180, [%r25+8220];
	ld.shared.u32 	%r181, [%r30+1792];
	add.s32 	%r182, %r181, %r180;
	ld.shared.u32 	%r183, [%r3+8192];
	min.s32 	%r184, %r182, %r183;
	st.shared.u32 	[%r3+8192], %r184;
	ld.shared.u32 	%r185, [%r25+8220];
	ld.shared.u32 	%r186, [%r30+1920];
	add.s32 	%r187, %r186, %r185;
	ld.shared.u32 	%r188, [%r3+8320];
	min.s32 	%r189, %r187, %r188;
	st.shared.u32 	[%r3+8320], %r189;
	bar.sync 	0;
	ld.shared.u32 	%r190, [%r25+32];
	ld.shared.u32 	%r191, [%r30+2048];
	add.s32 	%r192, %r191, %r190;
	ld.shared.u32 	%r193, [%r3];
	min.s32 	%r194, %r192, %r193;
	st.shared.u32 	[%r3], %r194;
	ld.shared.u32 	%r195, [%r25+32];
	ld.shared.u32 	%r196, [%r30+2176];
	add.s32 	%r197, %r196, %r195;
	ld.shared.u32 	%r198, [%r3+128];
	min.s32 	%r199, %r197, %r198;
	st.shared.u32 	[%r3+128], %r199;
	ld.shared.u32 	%r200, [%r25+8224];
	ld.shared.u32 	%r201, [%r30+2048];
	add.s32 	%r202, %r201, %r200;
	ld.shared.u32 	%r203, [%r3+8192];
	min.s32 	%r204, %r202, %r203;
	st.shared.u32 	[%r3+8192], %r204;
	ld.shared.u32 	%r205, [%r25+8224];
	ld.shared.u32 	%r206, [%r30+2176];
	add.s32 	%r207, %r206, %r205;
	ld.shared.u32 	%r208, [%r3+8320];
	min.s32 	%r209, %r207, %r208;
	st.shared.u32 	[%r3+8320], %r209;
	bar.sync 	0;
	ld.shared.u32 	%r210, [%r25+36];
	ld.shared.u32 	%r211, [%r30+2304];
	add.s32 	%r212, %r211, %r210;
	ld.shared.u32 	%r213, [%r3];
	min.s32 	%r214, %r212, %r213;
	st.shared.u32 	[%r3], %r214;
	ld.shared.u32 	%r215, [%r25+36];
	ld.shared.u32 	%r216, [%r30+2432];
	add.s32 	%r217, %r216, %r215;
	ld.shared.u32 	%r218, [%r3+128];
	min.s32 	%r219, %r217, %r218;
	st.shared.u32 	[%r3+128], %r219;
	ld.shared.u32 	%r220, [%r25+8228];
	ld.shared.u32 	%r221, [%r30+2304];
	add.s32 	%r222, %r221, %r220;
	ld.shared.u32 	%r223, [%r3+8192];
	min.s32 	%r224, %r222, %r223;
	st.shared.u32 	[%r3+8192], %r224;
	ld.shared.u32 	%r225, [%r25+8228];
	ld.shared.u32 	%r226, [%r30+2432];
	add.s32 	%r227, %r226, %r225;
	ld.shared.u32 	%r228, [%r3+8320];
	min.s32 	%r229, %r227, %r228;
	st.shared.u32 	[%r3+8320], %r229;
	bar.sync 	0;
	ld.shared.u32 	%r230, [%r25+40];
	ld.shared.u32 	%r231, [%r30+2560];
	add.s32 	%r232, %r231, %r230;
	ld.shared.u32 	%r233, [%r3];
	min.s32 	%r234, %r232, %r233;
	st.shared.u32 	[%r3], %r234;
	ld.shared.u32 	%r235, [%r25+40];
	ld.shared.u32 	%r236, [%r30+2688];
	add.s32 	%r237, %r236, %r235;
	ld.shared.u32 	%r238, [%r3+128];
	min.s32 	%r239, %r237, %r238;
	st.shared.u32 	[%r3+128], %r239;
	ld.shared.u32 	%r240, [%r25+8232];
	ld.shared.u32 	%r241, [%r30+2560];
	add.s32 	%r242, %r241, %r240;
	ld.shared.u32 	%r243, [%r3+8192];
	min.s32 	%r244, %r242, %r243;
	st.shared.u32 	[%r3+8192], %r244;
	ld.shared.u32 	%r245, [%r25+8232];
	ld.shared.u32 	%r246, [%r30+2688];
	add.s32 	%r247, %r246, %r245;
	ld.shared.u32 	%r248, [%r3+8320];
	min.s32 	%r249, %r247, %r248;
	st.shared.u32 	[%r3+8320], %r249;
	bar.sync 	0;
	ld.shared.u32 	%r250, [%r25+44];
	ld.shared.u32 	%r251, [%r30+2816];
	add.s32 	%r252, %r251, %r250;
	ld.shared.u32 	%r253, [%r3];
	min.s32 	%r254, %r252, %r253;
	st.shared.u32 	[%r3], %r254;
	ld.shared.u32 	%r255, [%r25+44];
	ld.shared.u32 	%r256, [%r30+2944];
	add.s32 	%r257, %r256, %r255;
	ld.shared.u32 	%r258, [%r3+128];
	min.s32 	%r259, %r257, %r258;
	st.shared.u32 	[%r3+128], %r259;
	ld.shared.u32 	%r260, [%r25+8236];
	ld.shared.u32 	%r261, [%r30+2816];
	add.s32 	%r262, %r261, %r260;
	ld.shared.u32 	%r263, [%r3+8192];
	min.s32 	%r264, %r262, %r263;
	st.shared.u32 	[%r3+8192], %r264;
	ld.shared.u32 	%r265, [%r25+8236];
	ld.shared.u32 	%r266, [%r30+2944];
	add.s32 	%r267, %r266, %r265;
	ld.shared.u32 	%r268, [%r3+8320];
	min.s32 	%r269, %r267, %r268;
	st.shared.u32 	[%r3+8320], %r269;
	bar.sync 	0;
	ld.shared.u32 	%r270, [%r25+48];
	ld.shared.u32 	%r271, [%r30+3072];
	add.s32 	%r272, %r271, %r270;
	ld.shared.u32 	%r273, [%r3];
	min.s32 	%r274, %r272, %r273;
	st.shared.u32 	[%r3], %r274;
	ld.shared.u32 	%r275, [%r25+48];
	ld.shared.u32 	%r276, [%r30+3200];
	add.s32 	%r277, %r276, %r275;
	ld.shared.u32 	%r278, [%r3+128];
	min.s32 	%r279, %r277, %r278;
	st.shared.u32 	[%r3+128], %r279;
	ld.shared.u32 	%r280, [%r25+8240];
	ld.shared.u32 	%r281, [%r30+3072];
	add.s32 	%r282, %r281, %r280;
	ld.shared.u32 	%r283, [%r3+8192];
	min.s32 	%r284, %r282, %r283;
	st.shared.u32 	[%r3+8192], %r284;
	ld.shared.u32 	%r285, [%r25+8240];
	ld.shared.u32 	%r286, [%r30+3200];
	add.s32 	%r287, %r286, %r285;
	ld.shared.u32 	%r288, [%r3+8320];
	min.s32 	%r289, %r287, %r288;
	st.shared.u32 	[%r3+8320], %r289;
	bar.sync 	0;
	ld.shared.u32 	%r290, [%r25+52];
	ld.shared.u32 	%r291, [%r30+3328];
	add.s32 	%r292, %r291, %r290;
	ld.shared.u32 	%r293, [%r3];
	min.s32 	%r294, %r292, %r293;
	st.shared.u32 	[%r3], %r294;
	ld.shared.u32 	%r295, [%r25+52];
	ld.shared.u32 	%r296, [%r30+3456];
	add.s32 	%r297, %r296, %r295;
	ld.shared.u32 	%r298, [%r3+128];
	min.s32 	%r299, %r297, %r298;
	st.shared.u32 	[%r3+128], %r299;
	ld.shared.u32 	%r300, [%r25+8244];
	ld.shared.u32 	%r301, [%r30+3328];
	add.s32 	%r302, %r301, %r300;
	ld.shared.u32 	%r303, [%r3+8192];
	min.s32 	%r304, %r302, %r303;
	st.shared.u32 	[%r3+8192], %r304;
	ld.shared.u32 	%r305, [%r25+8244];
	ld.shared.u32 	%r306, [%r30+3456];
	add.s32 	%r307, %r306, %r305;
	ld.shared.u32 	%r308, [%r3+8320];
	min.s32 	%r309, %r307, %r308;
	st.shared.u32 	[%r3+8320], %r309;
	bar.sync 	0;
	ld.shared.u32 	%r310, [%r25+56];
	ld.shared.u32 	%r311, [%r30+3584];
	add.s32 	%r312, %r311, %r310;
	ld.shared.u32 	%r313, [%r3];
	min.s32 	%r314, %r312, %r313;
	st.shared.u32 	[%r3], %r314;
	ld.shared.u32 	%r315, [%r25+56];
	ld.shared.u32 	%r316, [%r30+3712];
	add.s32 	%r317, %r316, %r315;
	ld.shared.u32 	%r318, [%r3+128];
	min.s32 	%r319, %r317, %r318;
	st.shared.u32 	[%r3+128], %r319;
	ld.shared.u32 	%r320, [%r25+8248];
	ld.shared.u32 	%r321, [%r30+3584];
	add.s32 	%r322, %r321, %r320;
	ld.shared.u32 	%r323, [%r3+8192];
	min.s32 	%r324, %r322, %r323;
	st.shared.u32 	[%r3+8192], %r324;
	ld.shared.u32 	%r325, [%r25+8248];
	ld.shared.u32 	%r326, [%r30+3712];
	add.s32 	%r327, %r326, %r325;
	ld.shared.u32 	%r328, [%r3+8320];
	min.s32 	%r329, %r327, %r328;
	st.shared.u32 	[%r3+8320], %r329;
	bar.sync 	0;
	ld.shared.u32 	%r330, [%r25+60];
	ld.shared.u32 	%r331, [%r30+3840];
	add.s32 	%r332, %r331, %r330;
	ld.shared.u32 	%r333, [%r3];
	min.s32 	%r334, %r332, %r333;
	st.shared.u32 	[%r3], %r334;
	ld.shared.u32 	%r335, [%r25+60];
	ld.shared.u32 	%r336, [%r30+3968];
	add.s32 	%r337, %r336, %r335;
	ld.shared.u32 	%r338, [%r3+128];
	min.s32 	%r339, %r337, %r338;
	st.shared.u32 	[%r3+128], %r339;
	ld.shared.u32 	%r340, [%r25+8252];
	ld.shared.u32 	%r341, [%r30+3840];
	add.s32 	%r342, %r341, %r340;
	ld.shared.u32 	%r343, [%r3+8192];
	min.s32 	%r344, %r342, %r343;
	st.shared.u32 	[%r3+8192], %r344;
	ld.shared.u32 	%r345, [%r25+8252];
	ld.shared.u32 	%r346, [%r30+3968];
	add.s32 	%r347, %r346, %r345;
	ld.shared.u32 	%r348, [%r3+8320];
	min.s32 	%r349, %r347, %r348;
	st.shared.u32 	[%r3+8320], %r349;
	bar.sync 	0;
	ld.shared.u32 	%r350, [%r25+64];
	ld.shared.u32 	%r351, [%r30+4096];
	add.s32 	%r352, %r351, %r350;
	ld.shared.u32 	%r353, [%r3];
	min.s32 	%r354, %r352, %r353;
	st.shared.u32 	[%r3], %r354;
	ld.shared.u32 	%r355, [%r25+64];
	ld.shared.u32 	%r356, [%r30+4224];
	add.s32 	%r357, %r356, %r355;
	ld.shared.u32 	%r358, [%r3+128];
	min.s32 	%r359, %r357, %r358;
	st.shared.u32 	[%r3+128], %r359;
	ld.shared.u32 	%r360, [%r25+8256];
	ld.shared.u32 	%r361, [%r30+4096];
	add.s32 	%r362, %r361, %r360;
	ld.shared.u32 	%r363, [%r3+8192];
	min.s32 	%r364, %r362, %r363;
	st.shared.u32 	[%r3+8192], %r364;
	ld.shared.u32 	%r365, [%r25+8256];
	ld.shared.u32 	%r366, [%r30+4224];
	add.s32 	%r367, %r366, %r365;
	ld.shared.u32 	%r368, [%r3+8320];
	min.s32 	%r369, %r367, %r368;
	st.shared.u32 	[%r3+8320], %r369;
	bar.sync 	0;
	ld.shared.u32 	%r370, [%r25+68];
	ld.shared.u32 	%r371, [%r30+4352];
	add.s32 	%r372, %r371, %r370;
	ld.shared.u32 	%r373, [%r3];
	min.s32 	%r374, %r372, %r373;
	st.shared.u32 	[%r3], %r374;
	ld.shared.u32 	%r375, [%r25+68];
	ld.shared.u32 	%r376, [%r30+4480];
	add.s32 	%r377, %r376, %r375;
	ld.shared.u32 	%r378, [%r3+128];
	min.s32 	%r379, %r377, %r378;
	st.shared.u32 	[%r3+128], %r379;
	ld.shared.u32 	%r380, [%r25+8260];
	ld.shared.u32 	%r381, [%r30+4352];
	add.s32 	%r382, %r381, %r380;
	ld.shared.u32 	%r383, [%r3+8192];
	min.s32 	%r384, %r382, %r383;
	st.shared.u32 	[%r3+8192], %r384;
	ld.shared.u32 	%r385, [%r25+8260];
	ld.shared.u32 	%r386, [%r30+4480];
	add.s32 	%r387, %r386, %r385;
	ld.shared.u32 	%r388, [%r3+8320];
	min.s32 	%r389, %r387, %r388;
	st.shared.u32 	[%r3+8320], %r389;
	bar.sync 	0;
	ld.shared.u32 	%r390, [%r25+72];
	ld.shared.u32 	%r391, [%r30+4608];
	add.s32 	%r392, %r391, %r390;
	ld.shared.u32 	%r393, [%r3];
	min.s32 	%r394, %r392, %r393;
	st.shared.u32 	[%r3], %r394;
	ld.shared.u32 	%r395, [%r25+72];
	ld.shared.u32 	%r396, [%r30+4736];
	add.s32 	%r397, %r396, %r395;
	ld.shared.u32 	%r398, [%r3+128];
	min.s32 	%r399, %r397, %r398;
	st.shared.u32 	[%r3+128], %r399;
	ld.shared.u32 	%r400, [%r25+8264];
	ld.shared.u32 	%r401, [%r30+4608];
	add.s32 	%r402, %r401, %r400;
	ld.shared.u32 	%r403, [%r3+8192];
	min.s32 	%r404, %r402, %r403;
	st.shared.u32 	[%r3+8192], %r404;
	ld.shared.u32 	%r405, [%r25+8264];
	ld.shared.u32 	%r406, [%r30+4736];
	add.s32 	%r407, %r406, %r405;
	ld.shared.u32 	%r408, [%r3+8320];
	min.s32 	%r409, %r407, %r408;
	st.shared.u32 	[%r3+8320], %r409;
	bar.sync 	0;
	ld.shared.u32 	%r410, [%r25+76];
	ld.shared.u32 	%r411, [%r30+4864];
	add.s32 	%r412, %r411, %r410;
	ld.shared.u32 	%r413, [%r3];
	min.s32 	%r414, %r412, %r413;
	st.shared.u32 	[%r3], %r414;
	ld.shared.u32 	%r415, [%r25+76];
	ld.shared.u32 	%r416, [%r30+4992];
	add.s32 	%r417, %r416, %r415;
	ld.shared.u32 	%r418, [%r3+128];
	min.s32 	%r419, %r417, %r418;
	st.shared.u32 	[%r3+128], %r419;
	ld.shared.u32 	%r420, [%r25+8268];
	ld.shared.u32 	%r421, [%r30+4864];
	add.s32 	%r422, %r421, %r420;
	ld.shared.u32 	%r423, [%r3+8192];
	min.s32 	%r424, %r422, %r423;
	st.shared.u32 	[%r3+8192], %r424;
	ld.shared.u32 	%r425, [%r25+8268];
	ld.shared.u32 	%r426, [%r30+4992];
	add.s32 	%r427, %r426, %r425;
	ld.shared.u32 	%r428, [%r3+8320];
	min.s32 	%r429, %r427, %r428;
	st.shared.u32 	[%r3+8320], %r429;
	bar.sync 	0;
	ld.shared.u32 	%r430, [%r25+80];
	ld.shared.u32 	%r431, [%r30+5120];
	add.s32 	%r432, %r431, %r430;
	ld.shared.u32 	%r433, [%r3];
	min.s32 	%r434, %r432, %r433;
	st.shared.u32 	[%r3], %r434;
	ld.shared.u32 	%r435, [%r25+80];
	ld.shared.u32 	%r436, [%r30+5248];
	add.s32 	%r437, %r436, %r435;
	ld.shared.u32 	%r438, [%r3+128];
	min.s32 	%r439, %r437, %r438;
	st.shared.u32 	[%r3+128], %r439;
	ld.shared.u32 	%r440, [%r25+8272];
	ld.shared.u32 	%r441, [%r30+5120];
	add.s32 	%r442, %r441, %r440;
	ld.shared.u32 	%r443, [%r3+8192];
	min.s32 	%r444, %r442, %r443;
	st.shared.u32 	[%r3+8192], %r444;
	ld.shared.u32 	%r445, [%r25+8272];
	ld.shared.u32 	%r446, [%r30+5248];
	add.s32 	%r447, %r446, %r445;
	ld.shared.u32 	%r448, [%r3+8320];
	min.s32 	%r449, %r447, %r448;
	st.shared.u32 	[%r3+8320], %r449;
	bar.sync 	0;
	ld.shared.u32 	%r450, [%r25+84];
	ld.shared.u32 	%r451, [%r30+5376];
	add.s32 	%r452, %r451, %r450;
	ld.shared.u32 	%r453, [%r3];
	min.s32 	%r454, %r452, %r453;
	st.shared.u32 	[%r3], %r454;
	ld.shared.u32 	%r455, [%r25+84];
	ld.shared.u32 	%r456, [%r30+5504];
	add.s32 	%r457, %r456, %r455;
	ld.shared.u32 	%r458, [%r3+128];
	min.s32 	%r459, %r457, %r458;
	st.shared.u32 	[%r3+128], %r459;
	ld.shared.u32 	%r460, [%r25+8276];
	ld.shared.u32 	%r461, [%r30+5376];
	add.s32 	%r462, %r461, %r460;
	ld.shared.u32 	%r463, [%r3+8192];
	min.s32 	%r464, %r462, %r463;
	st.shared.u32 	[%r3+8192], %r464;
	ld.shared.u32 	%r465, [%r25+8276];
	ld.shared.u32 	%r466, [%r30+5504];
	add.s32 	%r467, %r466, %r465;
	ld.shared.u32 	%r468, [%r3+8320];
	min.s32 	%r469, %r467, %r468;
	st.shared.u32 	[%r3+8320], %r469;
	bar.sync 	0;
	ld.shared.u32 	%r470, [%r25+88];
	ld.shared.u32 	%r471, [%r30+5632];
	add.s32 	%r472, %r471, %r470;
	ld.shared.u32 	%r473, [%r3];
	min.s32 	%r474, %r472, %r473;
	st.shared.u32 	[%r3], %r474;
	ld.shared.u32 	%r475, [%r25+88];
	ld.shared.u32 	%r476, [%r30+5760];
	add.s32 	%r477, %r476, %r475;
	ld.shared.u32 	%r478, [%r3+128];
	min.s32 	%r479, %r477, %r478;
	st.shared.u32 	[%r3+128], %r479;
	ld.shared.u32 	%r480, [%r25+8280];
	ld.shared.u32 	%r481, [%r30+5632];
	add.s32 	%r482, %r481, %r480;
	ld.shared.u32 	%r483, [%r3+8192];
	min.s32 	%r484, %r482, %r483;
	st.shared.u32 	[%r3+8192], %r484;
	ld.shared.u32 	%r485, [%r25+8280];
	ld.shared.u32 	%r486, [%r30+5760];
	add.s32 	%r487, %r486, %r485;
	ld.shared.u32 	%r488, [%r3+8320];
	min.s32 	%r489, %r487, %r488;
	st.shared.u32 	[%r3+8320], %r489;
	bar.sync 	0;
	ld.shared.u32 	%r490, [%r25+92];
	ld.shared.u32 	%r491, [%r30+5888];
	add.s32 	%r492, %r491, %r490;
	ld.shared.u32 	%r493, [%r3];
	min.s32 	%r494, %r492, %r493;
	st.shared.u32 	[%r3], %r494;
	ld.shared.u32 	%r495, [%r25+92];
	ld.shared.u32 	%r496, [%r30+6016];
	add.s32 	%r497, %r496, %r495;
	ld.shared.u32 	%r498, [%r3+128];
	min.s32 	%r499, %r497, %r498;
	st.shared.u32 	[%r3+128], %r499;
	ld.shared.u32 	%r500, [%r25+8284];
	ld.shared.u32 	%r501, [%r30+5888];
	add.s32 	%r502, %r501, %r500;
	ld.shared.u32 	%r503, [%r3+8192];
	min.s32 	%r504, %r502, %r503;
	st.shared.u32 	[%r3+8192], %r504;
	ld.shared.u32 	%r505, [%r25+8284];
	ld.shared.u32 	%r506, [%r30+6016];
	add.s32 	%r507, %r506, %r505;
	ld.shared.u32 	%r508, [%r3+8320];
	min.s32 	%r509, %r507, %r508;
	st.shared.u32 	[%r3+8320], %r509;
	bar.sync 	0;
	ld.shared.u32 	%r510, [%r25+96];
	ld.shared.u32 	%r511, [%r30+6144];
	add.s32 	%r512, %r511, %r510;
	ld.shared.u32 	%r513, [%r3];
	min.s32 	%r514, %r512, %r513;
	st.shared.u32 	[%r3], %r514;
	ld.shared.u32 	%r515, [%r25+96];
	ld.shared.u32 	%r516, [%r30+6272];
	add.s32 	%r517, %r516, %r515;
	ld.shared.u32 	%r518, [%r3+128];
	min.s32 	%r519, %r517, %r518;
	st.shared.u32 	[%r3+128], %r519;
	ld.shared.u32 	%r520, [%r25+8288];
	ld.shared.u32 	%r521, [%r30+6144];
	add.s32 	%r522, %r521, %r520;
	ld.shared.u32 	%r523, [%r3+8192];
	min.s32 	%r524, %r522, %r523;
	st.shared.u32 	[%r3+8192], %r524;
	ld.shared.u32 	%r525, [%r25+8288];
	ld.shared.u32 	%r526, [%r30+6272];
	add.s32 	%r527, %r526, %r525;
	ld.shared.u32 	%r528, [%r3+8320];
	min.s32 	%r529, %r527, %r528;
	st.shared.u32 	[%r3+8320], %r529;
	bar.sync 	0;
	ld.shared.u32 	%r530, [%r25+100];
	ld.shared.u32 	%r531, [%r30+6400];
	add.s32 	%r532, %r531, %r530;
	ld.shared.u32 	%r533, [%r3];
	min.s32 	%r534, %r532, %r533;
	st.shared.u32 	[%r3], %r534;
	ld.shared.u32 	%r535, [%r25+100];
	ld.shared.u32 	%r536, [%r30+6528];
	add.s32 	%r537, %r536, %r535;
	ld.shared.u32 	%r538, [%r3+128];
	min.s32 	%r539, %r537, %r538;
	st.shared.u32 	[%r3+128], %r539;
	ld.shared.u32 	%r540, [%r25+8292];
	ld.shared.u32 	%r541, [%r30+6400];
	add.s32 	%r542, %r541, %r540;
	ld.shared.u32 	%r543, [%r3+8192];
	min.s32 	%r544, %r542, %r543;
	st.shared.u32 	[%r3+8192], %r544;
	ld.shared.u32 	%r545, [%r25+8292];
	ld.shared.u32 	%r546, [%r30+6528];
	add.s32 	%r547, %r546, %r545;
	ld.shared.u32 	%r548, [%r3+8320];
	min.s32 	%r549, %r547, %r548;
	st.shared.u32 	[%r3+8320], %r549;
	bar.sync 	0;
	ld.shared.u32 	%r550, [%r25+104];
	ld.shared.u32 	%r551, [%r30+6656];
	add.s32 	%r552, %r551, %r550;
	ld.shared.u32 	%r553, [%r3];
	min.s32 	%r554, %r552, %r553;
	st.shared.u32 	[%r3], %r554;
	ld.shared.u32 	%r555, [%r25+104];
	ld.shared.u32 	%r556, [%r30+6784];
	add.s32 	%r557, %r556, %r555;
	ld.shared.u32 	%r558, [%r3+128];
	min.s32 	%r559, %r557, %r558;
	st.shared.u32 	[%r3+128], %r559;
	ld.shared.u32 	%r560, [%r25+8296];
	ld.shared.u32 	%r561, [%r30+6656];
	add.s32 	%r562, %r561, %r560;
	ld.shared.u32 	%r563, [%r3+8192];
	min.s32 	%r564, %r562, %r563;
	st.shared.u32 	[%r3+8192], %r564;
	ld.shared.u32 	%r565, [%r25+8296];
	ld.shared.u32 	%r566, [%r30+6784];
	add.s32 	%r567, %r566, %r565;
	ld.shared.u32 	%r568, [%r3+8320];
	min.s32 	%r569, %r567, %r568;
	st.shared.u32 	[%r3+8320], %r569;
	bar.sync 	0;
	ld.shared.u32 	%r570, [%r25+108];
	ld.shared.u32 	%r571, [%r30+6912];
	add.s32 	%r572, %r571, %r570;
	ld.shared.u32 	%r573, [%r3];
	min.s32 	%r574, %r572, %r573;
	st.shared.u32 	[%r3], %r574;
	ld.shared.u32 	%r575, [%r25+108];
	ld.shared.u32 	%r576, [%r30+7040];
	add.s32 	%r577, %r576, %r575;
	ld.shared.u32 	%r578, [%r3+128];
	min.s32 	%r579, %r577, %r578;
	st.shared.u32 	[%r3+128], %r579;
	ld.shared.u32 	%r580, [%r25+8300];
	ld.shared.u32 	%r581, [%r30+6912];
	add.s32 	%r582, %r581, %r580;
	ld.shared.u32 	%r583, [%r3+8192];
	min.s32 	%r584, %r582, %r583;
	st.shared.u32 	[%r3+8192], %r584;
	ld.shared.u32 	%r585, [%r25+8300];
	ld.shared.u32 	%r586, [%r30+7040];
	add.s32 	%r587, %r586, %r585;
	ld.shared.u32 	%r588, [%r3+8320];
	min.s32 	%r589, %r587, %r588;
	st.shared.u32 	[%r3+8320], %r589;
	bar.sync 	0;
	ld.shared.u32 	%r590, [%r25+112];
	ld.shared.u32 	%r591, [%r30+7168];
	add.s32 	%r592, %r591, %r590;
	ld.shared.u32 	%r593, [%r3];
	min.s32 	%r594, %r592, %r593;
	st.shared.u32 	[%r3], %r594;
	ld.shared.u32 	%r595, [%r25+112];
	ld.shared.u32 	%r596, [%r30+7296];
	add.s32 	%r597, %r596, %r595;
	ld.shared.u32 	%r598, [%r3+128];
	min.s32 	%r599, %r597, %r598;
	st.shared.u32 	[%r3+128], %r599;
	ld.shared.u32 	%r600, [%r25+8304];
	ld.shared.u32 	%r601, [%r30+7168];
	add.s32 	%r602, %r601, %r600;
	ld.shared.u32 	%r603, [%r3+8192];
	min.s32 	%r604, %r602, %r603;
	st.shared.u32 	[%r3+8192], %r604;
	ld.shared.u32 	%r605, [%r25+8304];
	ld.shared.u32 	%r606, [%r30+7296];
	add.s32 	%r607, %r606, %r605;
	ld.shared.u32 	%r608, [%r3+8320];
	min.s32 	%r609, %r607, %r608;
	st.shared.u32 	[%r3+8320], %r609;
	bar.sync 	0;
	ld.shared.u32 	%r610, [%r25+116];
	ld.shared.u32 	%r611, [%r30+7424];
	add.s32 	%r612, %r611, %r610;
	ld.shared.u32 	%r613, [%r3];
	min.s32 	%r614, %r612, %r613;
	st.shared.u32 	[%r3], %r614;
	ld.shared.u32 	%r615, [%r25+116];
	ld.shared.u32 	%r616, [%r30+7552];
	add.s32 	%r617, %r616, %r615;
	ld.shared.u32 	%r618, [%r3+128];
	min.s32 	%r619, %r617, %r618;
	st.shared.u32 	[%r3+128], %r619;
	ld.shared.u32 	%r620, [%r25+8308];
	ld.shared.u32 	%r621, [%r30+7424];
	add.s32 	%r622, %r621, %r620;
	ld.shared.u32 	%r623, [%r3+8192];
	min.s32 	%r624, %r622, %r623;
	st.shared.u32 	[%r3+8192], %r624;
	ld.shared.u32 	%r625, [%r25+8308];
	ld.shared.u32 	%r626, [%r30+7552];
	add.s32 	%r627, %r626, %r625;
	ld.shared.u32 	%r628, [%r3+8320];
	min.s32 	%r629, %r627, %r628;
	st.shared.u32 	[%r3+8320], %r629;
	bar.sync 	0;
	ld.shared.u32 	%r630, [%r25+120];
	ld.shared.u32 	%r631, [%r30+7680];
	add.s32 	%r632, %r631, %r630;
	ld.shared.u32 	%r633, [%r3];
	min.s32 	%r634, %r632, %r633;
	st.shared.u32 	[%r3], %r634;
	ld.shared.u32 	%r635, [%r25+120];
	ld.shared.u32 	%r636, [%r30+7808];
	add.s32 	%r637, %r636, %r635;
	ld.shared.u32 	%r638, [%r3+128];
	min.s32 	%r639, %r637, %r638;
	st.shared.u32 	[%r3+128], %r639;
	ld.shared.u32 	%r640, [%r25+8312];
	ld.shared.u32 	%r641, [%r30+7680];
	add.s32 	%r642, %r641, %r640;
	ld.shared.u32 	%r643, [%r3+8192];
	min.s32 	%r644, %r642, %r643;
	st.shared.u32 	[%r3+8192], %r644;
	ld.shared.u32 	%r645, [%r25+8312];
	ld.shared.u32 	%r646, [%r30+7808];
	add.s32 	%r647, %r646, %r645;
	ld.shared.u32 	%r648, [%r3+8320];
	min.s32 	%r649, %r647, %r648;
	st.shared.u32 	[%r3+8320], %r649;
	bar.sync 	0;
	ld.shared.u32 	%r650, [%r25+124];
	ld.shared.u32 	%r651, [%r30+7936];
	add.s32 	%r652, %r651, %r650;
	ld.shared.u32 	%r653, [%r3];
	min.s32 	%r654, %r652, %r653;
	st.shared.u32 	[%r3], %r654;
	ld.shared.u32 	%r655, [%r25+124];
	ld.shared.u32 	%r656, [%r30+8064];
	add.s32 	%r657, %r656, %r655;
	ld.shared.u32 	%r658, [%r3+128];
	min.s32 	%r659, %r657, %r658;
	st.shared.u32 	[%r3+128], %r659;
	ld.shared.u32 	%r660, [%r25+8316];
	ld.shared.u32 	%r661, [%r30+7936];
	add.s32 	%r662, %r661, %r660;
	ld.shared.u32 	%r663, [%r3+8192];
	min.s32 	%r664, %r662, %r663;
	st.shared.u32 	[%r3+8192], %r664;
	ld.shared.u32 	%r665, [%r25+8316];
	ld.shared.u32 	%r666, [%r30+8064];
	add.s32 	%r667, %r666, %r665;
	ld.shared.u32 	%r668, [%r3+8320];
	min.s32 	%r669, %r667, %r668;
	st.shared.u32 	[%r3+8320], %r669;
	bar.sync 	0;
	add.s32 	%r674, %r674, 32;
	setp.ne.s32 	%p1, %r674, 64;
	@%p1 bra 	$L__BB0_1;
	ld.shared.u32 	%r670, [%r3];
	st.global.u32 	[%rd1], %r670;
	ld.shared.u32 	%r671, [%r3+128];
	st.global.u32 	[%rd1+128], %r671;
	ld.shared.u32 	%r672, [%r3+8192];
	st.global.u32 	[%rd2], %r672;
	ld.shared.u32 	%r673, [%r3+8320];
	st.global.u32 	[%rd2+128], %r673;
	ret;

}
	// .globl	_Z6phase2Piii
.visible .entry _Z6phase2Piii(
	.param .u64 .ptr .align 1 _Z6phase2Piii_param_0,
	.param .u32 _Z6phase2Piii_param_1,
	.param .u32 _Z6phase2Piii_param_2
)
{
	.reg .pred 	%p<2>;
	.reg .b32 	%r<976>;
	.reg .b64 	%rd<16>;
	// demoted variable
	.shared .align 4 .b8 _ZZ6phase2PiiiE5store[16384];
	// demoted variable
	.shared .align 4 .b8 _ZZ6phase2PiiiE8vertical[16384];
	// demoted variable
	.shared .align 4 .b8 _ZZ6phase2PiiiE9herizonal[16384];
	ld.param.u64 	%rd3, [_Z6phase2Piii_param_0];
	ld.param.u32 	%r33, [_Z6phase2Piii_param_1];
	ld.param.u32 	%r31, [_Z6phase2Piii_param_2];
	cvta.to.global.u64 	%rd4, %rd3;
	mov.u32 	%r1, %tid.x;
	mov.u32 	%r34, %tid.y;
	mov.u32 	%r35, %ctaid.y;
	shl.b32 	%r36, %r33, 6;
	add.s32 	%r37, %r36, %r1;
	shl.b32 	%r38, %r35, 6;
	add.s32 	%r39, %r38, %r1;
	add.s32 	%r40, %r38, %r34;
	add.s32 	%r41, %r36, %r34;
	shl.b32 	%r42, %r31, 5;
	mul.lo.s32 	%r43, %r41, %r31;
	add.s32 	%r44, %r43, %r37;
	mul.wide.s32 	%rd5, %r44, 4;
	add.s64 	%rd6, %rd4, %rd5;
	ld.global.u32 	%r45, [%rd6];
	shl.b32 	%r2, %r34, 6;
	add.s32 	%r46, %r2, %r1;
	shl.b32 	%r47, %r46, 2;
	mov.u32 	%r48, _ZZ6phase2PiiiE5store;
	add.s32 	%r49, %r48, %r47;
	st.shared.u32 	[%r49], %r45;
	ld.global.u32 	%r50, [%rd6+128];
	st.shared.u32 	[%r49+128], %r50;
	mul.wide.s32 	%rd7, %r42, 4;
	add.s64 	%rd8, %rd6, %rd7;
	ld.global.u32 	%r51, [%rd8];
	st.shared.u32 	[%r49+8192], %r51;
	ld.global.u32 	%r52, [%rd8+128];
	st.shared.u32 	[%r49+8320], %r52;
	add.s32 	%r53, %r39, %r43;
	mul.wide.s32 	%rd9, %r53, 4;
	add.s64 	%rd1, %rd4, %rd9;
	ld.global.u32 	%r54, [%rd1];
	mov.u32 	%r55, _ZZ6phase2PiiiE9herizonal;
	add.s32 	%r3, %r55, %r47;
	st.shared.u32 	[%r3], %r54;
	ld.global.u32 	%r56, [%rd1+128];
	st.shared.u32 	[%r3+128], %r56;
	add.s64 	%rd10, %rd1, %rd7;
	ld.global.u32 	%r57, [%rd10];
	st.shared.u32 	[%r3+8192], %r57;
	ld.global.u32 	%r58, [%rd10+128];
	st.shared.u32 	[%r3+8320], %r58;
	mad.lo.s32 	%r59, %r31, %r40, %r37;
	mul.wide.s32 	%rd11, %r59, 4;
	add.s64 	%rd2, %rd4, %rd11;
	ld.global.u32 	%r60, [%rd2];
	mov.u32 	%r61, _ZZ6phase2PiiiE8vertical;
	add.s32 	%r4, %r61, %r47;
	st.shared.u32 	[%r4], %r60;
	ld.global.u32 	%r62, [%rd2+128];
	st.shared.u32 	[%r4+128], %r62;
	add.s64 	%rd12, %rd2, %rd7;
	ld.global.u32 	%r63, [%rd12];
	st.shared.u32 	[%r4+8192], %r63;
	ld.global.u32 	%r64, [%rd12+128];
	st.shared.u32 	[%r4+8320], %r64;
	bar.sync 	0;
	ld.shared.u32 	%r974, [%r4];
	ld.shared.u32 	%r973, [%r4+128];
	ld.shared.u32 	%r972, [%r4+8192];
	ld.shared.u32 	%r971, [%r4+8320];
	ld.shared.u32 	%r970, [%r3];
	ld.shared.u32 	%r969, [%r3+128];
	ld.shared.u32 	%r968, [%r3+8192];
	ld.shared.u32 	%r967, [%r3+8320];
	mov.b32 	%r975, 0;
$L__BB1_1:
	.pragma "nounroll";
	add.s32 	%r65, %r975, %r2;
	shl.b32 	%r66, %r65, 2;
	add.s32 	%r68, %r61, %r66;
	ld.shared.u32 	%r69, [%r68];
	shl.b32 	%r70, %r975, 6;
	add.s32 	%r71, %r70, %r1;
	shl.b32 	%r72, %r71, 2;
	add.s32 	%r74, %r48, %r72;
	ld.shared.u32 	%r75, [%r74];
	add.s32 	%r76, %r75, %r69;
	min.s32 	%r77, %r76, %r974;
	st.shared.u32 	[%r4], %r77;
	ld.shared.u32 	%r78, [%r68];
	ld.shared.u32 	%r79, [%r74+128];
	add.s32 	%r80, %r79, %r78;
	min.s32 	%r81, %r80, %r973;
	st.shared.u32 	[%r4+128], %r81;
	ld.shared.u32 	%r82, [%r68+8192];
	add.s32 	%r83, %r75, %r82;
	min.s32 	%r84, %r83, %r972;
	st.shared.u32 	[%r4+8192], %r84;
	ld.shared.u32 	%r85, [%r68+8192];
	add.s32 	%r86, %r79, %r85;
	min.s32 	%r87, %r86, %r971;
	st.shared.u32 	[%r4+8320], %r87;
	add.s32 	%r88, %r48, %r66;
	ld.shared.u32 	%r89, [%r88];
	add.s32 	%r91, %r55, %r72;
	ld.shared.u32 	%r92, [%r91];
	add.s32 	%r93, %r92, %r89;
	min.s32 	%r94, %r93, %r970;
	st.shared.u32 	[%r3], %r94;
	ld.shared.u32 	%r95, [%r91+128];
	add.s32 	%r96, %r95, %r89;
	min.s32 	%r97, %r96, %r969;
	st.shared.u32 	[%r3+128], %r97;
	ld.shared.u32 	%r98, [%r88+8192];
	ld.shared.u32 	%r99, [%r91];
	add.s32 	%r100, %r99, %r98;
	min.s32 	%r101, %r100, %r968;
	st.shared.u32 	[%r3+8192], %r101;
	ld.shared.u32 	%r102, [%r91+128];
	add.s32 	%r103, %r102, %r98;
	min.s32 	%r104, %r103, %r967;
	st.shared.u32 	[%r3+8320], %r104;
	ld.shared.u32 	%r105, [%r68+4];
	ld.shared.u32 	%r106, [%r74+256];
	add.s32 	%r107, %r106, %r105;
	min.s32 	%r108, %r107, %r77;
	st.shared.u32 	[%r4], %r108;
	ld.shared.u32 	%r109, [%r68+4];
	ld.shared.u32 	%r110, [%r74+384];
	add.s32 	%r111, %r110, %r109;
	min.s32 	%r112, %r111, %r81;
	st.shared.u32 	[%r4+128], %r112;
	ld.shared.u32 	%r113, [%r68+8196];
	add.s32 	%r114, %r106, %r113;
	min.s32 	%r115, %r114, %r84;
	st.shared.u32 	[%r4+8192], %r115;
	ld.shared.u32 	%r116, [%r68+8196];
	add.s32 	%r117, %r110, %r116;
	min.s32 	%r118, %r117, %r87;
	st.shared.u32 	[%r4+8320], %r118;
	ld.shared.u32 	%r119, [%r88+4];
	ld.shared.u32 	%r120, [%r91+256];
	add.s32 	%r121, %r120, %r119;
	min.s32 	%r122, %r121, %r94;
	st.shared.u32 	[%r3], %r122;
	ld.shared.u32 	%r123, [%r91+384];
	add.s32 	%r124, %r123, %r119;
	min.s32 	%r125, %r124, %r97;
	st.shared.u32 	[%r3+128], %r125;
	ld.shared.u32 	%r126, [%r88+8196];
	ld.shared.u32 	%r127, [%r91+256];
	add.s32 	%r128, %r127, %r126;
	min.s32 	%r129, %r128, %r101;
	st.shared.u32 	[%r3+8192], %r129;
	ld.shared.u32 	%r130, [%r91+384];
	add.s32 	%r131, %r130, %r126;
	min.s32 	%r132, %r131, %r104;
	st.shared.u32 	[%r3+8320], %r132;
	ld.shared.u32 	%r133, [%r68+8];
	ld.shared.u32 	%r134, [%r74+512];
	add.s32 	%r135, %r134, %r133;
	min.s32 	%r136, %r135, %r108;
	st.shared.u32 	[%r4], %r136;
	ld.shared.u32 	%r137, [%r68+8];
	ld.shared.u32 	%r138, [%r74+640];
	add.s32 	%r139, %r138, %r137;
	min.s32 	%r140, %r139, %r112;
	st.shared.u32 	[%r4+128], %r140;
	ld.shared.u32 	%r141, [%r68+8200];
	add.s32 	%r142, %r134, %r141;
	min.s32 	%r143, %r142, %r115;
	st.shared.u32 	[%r4+8192], %r143;
	ld.shared.u32 	%r144, [%r68+8200];
	add.s32 	%r145, %r138, %r144;
	min.s32 	%r146, %r145, %r118;
	st.shared.u32 	[%r4+8320], %r146;
	ld.shared.u32 	%r147, [%r88+8];
	ld.shared.u32 	%r148, [%r91+512];
	add.s32 	%r149, %r148, %r147;
	min.s32 	%r150, %r149, %r122;
	st.shared.u32 	[%r3], %r150;
	ld.shared.u32 	%r151, [%r91+640];
	add.s32 	%r152, %r151, %r147;
	min.s32 	%r153, %r152, %r125;
	st.shared.u32 	[%r3+128], %r153;
	ld.shared.u32 	%r154, [%r88+8200];
	ld.shared.u32 	%r155, [%r91+512];
	add.s32 	%r156, %r155, %r154;
	min.s32 	%r157, %r156, %r129;
	st.shared.u32 	[%r3+8192], %r157;
	ld.shared.u32 	%r158, [%r91+640];
	add.s32 	%r159, %r158, %r154;
	min.s32 	%r160, %r159, %r132;
	st.shared.u32 	[%r3+8320], %r160;
	ld.shared.u32 	%r161, [%r68+12];
	ld.shared.u32 	%r162, [%r74+768];
	add.s32 	%r163, %r162, %r161;
	min.s32 	%r164, %r163, %r136;
	st.shared.u32 	[%r4], %r164;
	ld.shared.u32 	%r165, [%r68+12];
	ld.shared.u32 	%r166, [%r74+896];
	add.s32 	%r167, %r166, %r165;
	min.s32 	%r168, %r167, %r140;
	st.shared.u32 	[%r4+128], %r168;
	ld.shared.u32 	%r169, [%r68+8204];
	add.s32 	%r170, %r162, %r169;
	min.s32 	%r171, %r170, %r143;
	st.shared.u32 	[%r4+8192], %r171;
	ld.shared.u32 	%r172, [%r68+8204];
	add.s32 	%r173, %r166, %r172;
	min.s32 	%r174, %r173, %r146;
	st.shared.u32 	[%r4+8320], %r174;
	ld.shared.u32 	%r175, [%r88+12];
	ld.shared.u32 	%r176, [%r91+768];
	add.s32 	%r177, %r176, %r175;
	min.s32 	%r178, %r177, %r150;
	st.shared.u32 	[%r3], %r178;
	ld.shared.u32 	%r179, [%r91+896];
	add.s32 	%r180, %r179, %r175;
	min.s32 	%r181, %r180, %r153;
	st.shared.u32 	[%r3+128], %r181;
	ld.shared.u32 	%r182, [%r88+8204];
	ld.shared.u32 	%r183, [%r91+768];
	add.s32 	%r184, %r183, %r182;
	min.s32 	%r185, %r184, %r157;
	st.shared.u32 	[%r3+8192], %r185;
	ld.shared.u32 	%r186, [%r91+896];
	add.s32 	%r187, %r186, %r182;
	min.s32 	%r188, %r187, %r160;
	st.shared.u32 	[%r3+8320], %r188;
	ld.shared.u32 	%r189, [%r68+16];
	ld.shared.u32 	%r190, [%r74+1024];
	add.s32 	%r191, %r190, %r189;
	min.s32 	%r192, %r191, %r164;
	st.shared.u32 	[%r4], %r192;
	ld.shared.u32 	%r193, [%r68+16];
	ld.shared.u32 	%r194, [%r74+1152];
	add.s32 	%r195, %r194, %r193;
	min.s32 	%r196, %r195, %r168;
	st.shared.u32 	[%r4+128], %r196;
	ld.shared.u32 	%r197, [%r68+8208];
	add.s32 	%r198, %r190, %r197;
	min.s32 	%r199, %r198, %r171;
	st.shared.u32 	[%r4+8192], %r199;
	ld.shared.u32 	%r200, [%r68+8208];
	add.s32 	%r201, %r194, %r200;
	min.s32 	%r202, %r201, %r174;
	st.shared.u32 	[%r4+8320], %r202;
	ld.shared.u32 	%r203, [%r88+16];
	ld.shared.u32 	%r204, [%r91+1024];
	add.s32 	%r205, %r204, %r203;
	min.s32 	%r206, %r205, %r178;
	st.shared.u32 	[%r3], %r206;
	ld.shared.u32 	%r207, [%r91+1152];
	add.s32 	%r208, %r207, %r203;
	min.s32 	%r209, %r208, %r181;
	st.shared.u32 	[%r3+128], %r209;
	ld.shared.u32 	%r210, [%r88+8208];
	ld.shared.u32 	%r211, [%r91+1024];
	add.s32 	%r212, %r211, %r210;
	min.s32 	%r213, %r212, %r185;
	st.shared.u32 	[%r3+8192], %r213;
	ld.shared.u32 	%r214, [%r91+1152];
	add.s32 	%r215, %r214, %r210;
	min.s32 	%r216, %r215, %r188;
	st.shared.u32 	[%r3+8320], %r216;
	ld.shared.u32 	%r217, [%r68+20];
	ld.shared.u32 	%r218, [%r74+1280];
	add.s32 	%r219, %r218, %r217;
	min.s32 	%r220, %r219, %r192;
	st.shared.u32 	[%r4], %r220;
	ld.shared.u32 	%r221, [%r68+20];
	ld.shared.u32 	%r222, [%r74+1408];
	add.s32 	%r223, %r222, %r221;
	min.s32 	%r224, %r223, %r196;
	st.shared.u32 	[%r4+128], %r224;
	ld.shared.u32 	%r225, [%r68+8212];
	add.s32 	%r226, %r218, %r225;
	min.s32 	%r227, %r226, %r199;
	st.shared.u32 	[%r4+8192], %r227;
	ld.shared.u32 	%r228, [%r68+8212];
	add.s32 	%r229, %r222, %r228;
	min.s32 	%r230, %r229, %r202;
	st.shared.u32 	[%r4+8320], %r230;
	ld.shared.u32 	%r231, [%r88+20];
	ld.shared.u32 	%r232, [%r91+1280];
	add.s32 	%r233, %r232, %r231;
	min.s32 	%r234, %r233, %r206;
	st.shared.u32 	[%r3], %r234;
	ld.shared.u32 	%r235, [%r91+1408];
	add.s32 	%r236, %r235, %r231;
	min.s32 	%r237, %r236, %r209;
	st.shared.u32 	[%r3+128], %r237;
	ld.shared.u32 	%r238, [%r88+8212];
	ld.shared.u32 	%r239, [%r91+1280];
	add.s32 	%r240, %r239, %r238;
	min.s32 	%r241, %r240, %r213;
	st.shared.u32 	[%r3+8192], %r241;
	ld.shared.u32 	%r242, [%r91+1408];
	add.s32 	%r243, %r242, %r238;
	min.s32 	%r244, %r243, %r216;
	st.shared.u32 	[%r3+8320], %r244;
	ld.shared.u32 	%r245, [%r68+24];
	ld.shared.u32 	%r246, [%r74+1536];
	add.s32 	%r247, %r246, %r245;
	min.s32 	%r248, %r247, %r220;
	st.shared.u32 	[%r4], %r248;
	ld.shared.u32 	%r249, [%r68+24];
	ld.shared.u32 	%r250, [%r74+1664];
	add.s32 	%r251, %r250, %r249;
	min.s32 	%r252, %r251, %r224;
	st.shared.u32 	[%r4+128], %r252;
	ld.shared.u32 	%r253, [%r68+8216];
	add.s32 	%r254, %r246, %r253;
	min.s32 	%r255, %r254, %r227;
	st.shared.u32 	[%r4+8192], %r255;
	ld.shared.u32 	%r256, [%r68+8216];
	add.s32 	%r257, %r250, %r256;
	min.s32 	%r258, %r257, %r230;
	st.shared.u32 	[%r4+8320], %r258;
	ld.shared.u32 	%r259, [%r88+24];
	ld.shared.u32 	%r260, [%r91+1536];
	add.s32 	%r261, %r260, %r259;
	min.s32 	%r262, %r261, %r234;
	st.shared.u32 	[%r3], %r262;
	ld.shared.u32 	%r263, [%r91+1664];
	add.s32 	%r264, %r263, %r259;
	min.s32 	%r265, %r264, %r237;
	st.shared.u32 	[%r3+128], %r265;
	ld.shared.u32 	%r266, [%r88+8216];
	ld.shared.u32 	%r267, [%r91+1536];
	add.s32 	%r268, %r267, %r266;
	min.s32 	%r269, %r268, %r241;
	st.shared.u32 	[%r3+8192], %r269;
	ld.shared.u32 	%r270, [%r91+1664];
	add.s32 	%r271, %r270, %r266;
	min.s32 	%r272, %r271, %r244;
	st.shared.u32 	[%r3+8320], %r272;
	ld.shared.u32 	%r273, [%r68+28];
	ld.shared.u32 	%r274, [%r74+1792];
	add.s32 	%r275, %r274, %r273;
	min.s32 	%r276, %r275, %r248;
	st.shared.u32 	[%r4], %r276;
	ld.shared.u32 	%r277, [%r68+28];
	ld.shared.u32 	%r278, [%r74+1920];
	add.s32 	%r279, %r278, %r277;
	min.s32 	%r280, %r279, %r252;
	st.shared.u32 	[%r4+128], %r280;
	ld.shared.u32 	%r281, [%r68+8220];
	add.s32 	%r282, %r274, %r281;
	min.s32 	%r283, %r282, %r255;
	st.shared.u32 	[%r4+8192], %r283;
	ld.shared.u32 	%r284, [%r68+8220];
	add.s32 	%r285, %r278, %r284;
	min.s32 	%r286, %r285, %r258;
	st.shared.u32 	[%r4+8320], %r286;
	ld.shared.u32 	%r287, [%r88+28];
	ld.shared.u32 	%r288, [%r91+1792];
	add.s32 	%r289, %r288, %r287;
	min.s32 	%r290, %r289, %r262;
	st.shared.u32 	[%r3], %r290;
	ld.shared.u32 	%r291, [%r91+1920];
	add.s32 	%r292, %r291, %r287;
	min.s32 	%r293, %r292, %r265;
	st.shared.u32 	[%r3+128], %r293;
	ld.shared.u32 	%r294, [%r88+8220];
	ld.shared.u32 	%r295, [%r91+1792];
	add.s32 	%r296, %r295, %r294;
	min.s32 	%r297, %r296, %r269;
	st.shared.u32 	[%r3+8192], %r297;
	ld.shared.u32 	%r298, [%r91+1920];
	add.s32 	%r299, %r298, %r294;
	min.s32 	%r300, %r299, %r272;
	st.shared.u32 	[%r3+8320], %r300;
	ld.shared.u32 	%r301, [%r68+32];
	ld.shared.u32 	%r302, [%r74+2048];
	add.s32 	%r303, %r302, %r301;
	min.s32 	%r304, %r303, %r276;
	st.shared.u32 	[%r4], %r304;
	ld.shared.u32 	%r305, [%r68+32];
	ld.shared.u32 	%r306, [%r74+2176];
	add.s32 	%r307, %r306, %r305;
	min.s32 	%r308, %r307, %r280;
	st.shared.u32 	[%r4+128], %r308;
	ld.shared.u32 	%r309, [%r68+8224];
	add.s32 	%r310, %r302, %r309;
	min.s32 	%r311, %r310, %r283;
	st.shared.u32 	[%r4+8192], %r311;
	ld.shared.u32 	%r312, [%r68+8224];
	add.s32 	%r313, %r306, %r312;
	min.s32 	%r314, %r313, %r286;
	st.shared.u32 	[%r4+8320], %r314;
	ld.shared.u32 	%r315, [%r88+32];
	ld.shared.u32 	%r316, [%r91+2048];
	add.s32 	%r317, %r316, %r315;
	min.s32 	%r318, %r317, %r290;
	st.shared.u32 	[%r3], %r318;
	ld.shared.u32 	%r319, [%r91+2176];
	add.s32 	%r320, %r319, %r315;
	min.s32 	%r321, %r320, %r293;
	st.shared.u32 	[%r3+128], %r321;
	ld.shared.u32 	%r322, [%r88+8224];
	ld.shared.u32 	%r323, [%r91+2048];
	add.s32 	%r324, %r323, %r322;
	min.s32 	%r325, %r324, %r297;
	st.shared.u32 	[%r3+8192], %r325;
	ld.shared.u32 	%r326, [%r91+2176];
	add.s32 	%r327, %r326, %r322;
	min.s32 	%r328, %r327, %r300;
	st.shared.u32 	[%r3+8320], %r328;
	ld.shared.u32 	%r329, [%r68+36];
	ld.shared.u32 	%r330, [%r74+2304];
	add.s32 	%r331, %r330, %r329;
	min.s32 	%r332, %r331, %r304;
	st.shared.u32 	[%r4], %r332;
	ld.shared.u32 	%r333, [%r68+36];
	ld.shared.u32 	%r334, [%r74+2432];
	add.s32 	%r335, %r334, %r333;
	min.s32 	%r336, %r335, %r308;
	st.shared.u32 	[%r4+128], %r336;
	ld.shared.u32 	%r337, [%r68+8228];
	add.s32 	%r338, %r330, %r337;
	min.s32 	%r339, %r338, %r311;
	st.shared.u32 	[%r4+8192], %r339;
	ld.shared.u32 	%r340, [%r68+8228];
	add.s32 	%r341, %r334, %r340;
	min.s32 	%r342, %r341, %r314;
	st.shared.u32 	[%r4+8320], %r342;
	ld.shared.u32 	%r343, [%r88+36];
	ld.shared.u32 	%r344, [%r91+2304];
	add.s32 	%r345, %r344, %r343;
	min.s32 	%r346, %r345, %r318;
	st.shared.u32 	[%r3], %r346;
	ld.shared.u32 	%r347, [%r91+2432];
	add.s32 	%r348, %r347, %r343;
	min.s32 	%r349, %r348, %r321;
	st.shared.u32 	[%r3+128], %r349;
	ld.shared.u32 	%r350, [%r88+8228];
	ld.shared.u32 	%r351, [%r91+2304];
	add.s32 	%r352, %r351, %r350;
	min.s32 	%r353, %r352, %r325;
	st.shared.u32 	[%r3+8192], %r353;
	ld.shared.u32 	%r354, [%r91+2432];
	add.s32 	%r355, %r354, %r350;
	min.s32 	%r356, %r355, %r328;
	st.shared.u32 	[%r3+8320], %r356;
	ld.shared.u32 	%r357, [%r68+40];
	ld.shared.u32 	%r358, [%r74+2560];
	add.s32 	%r359, %r358, %r357;
	min.s32 	%r360, %r359, %r332;
	st.shared.u32 	[%r4], %r360;
	ld.shared.u32 	%r361, [%r68+40];
	ld.shared.u32 	%r362, [%r74+2688];
	add.s32 	%r363, %r362, %r361;
	min.s32 	%r364, %r363, %r336;
	st.shared.u32 	[%r4+128], %r364;
	ld.shared.u32 	%r365, [%r68+8232];
	add.s32 	%r366, %r358, %r365;
	min.s32 	%r367, %r366, %r339;
	st.shared.u32 	[%r4+8192], %r367;
	ld.shared.u32 	%r368, [%r68+8232];
	add.s32 	%r369, %r362, %r368;
	min.s32 	%r370, %r369, %r342;
	st.shared.u32 	[%r4+8320], %r370;
	ld.shared.u32 	%r371, [%r88+40];
	ld.shared.u32 	%r372, [%r91+2560];
	add.s32 	%r373, %r372, %r371;
	min.s32 	%r374, %r373, %r346;
	st.shared.u32 	[%r3], %r374;
	ld.shared.u32 	%r375, [%r91+2688];
	add.s32 	%r376, %r375, %r371;
	min.s32 	%r377, %r376, %r349;
	st.shared.u32 	[%r3+128], %r377;
	ld.shared.u32 	%r378, [%r88+8232];
	ld.shared.u32 	%r379, [%r91+2560];
	add.s32 	%r380, %r379, %r378;
	min.s32 	%r381, %r380, %r353;
	st.shared.u32 	[%r3+8192], %r381;
	ld.shared.u32 	%r382, [%r91+2688];
	add.s32 	%r383, %r382, %r378;
	min.s32 	%r384, %r383, %r356;
	st.shared.u32 	[%r3+8320], %r384;
	ld.shared.u32 	%r385, [%r68+44];
	ld.shared.u32 	%r386, [%r74+2816];
	add.s32 	%r387, %r386, %r385;
	min.s32 	%r388, %r387, %r360;
	st.shared.u32 	[%r4], %r388;
	ld.shared.u32 	%r389, [%r68+44];
	ld.shared.u32 	%r390, [%r74+2944];
	add.s32 	%r391, %r390, %r389;
	min.s32 	%r392, %r391, %r364;
	st.shared.u32 	[%r4+128], %r392;
	ld.shared.u32 	%r393, [%r68+8236];
	add.s32 	%r394, %r386, %r393;
	min.s32 	%r395, %r394, %r367;
	st.shared.u32 	[%r4+8192], %r395;
	ld.shared.u32 	%r396, [%r68+8236];
	add.s32 	%r397, %r390, %r396;
	min.s32 	%r398, %r397, %r370;
	st.shared.u32 	[%r4+8320], %r398;
	ld.shared.u32 	%r399, [%r88+44];
	ld.shared.u32 	%r400, [%r91+2816];
	add.s32 	%r401, %r400, %r399;
	min.s32 	%r402, %r401, %r374;
	st.shared.u32 	[%r3], %r402;
	ld.shared.u32 	%r403, [%r91+2944];
	add.s32 	%r404, %r403, %r399;
	min.s32 	%r405, %r404, %r377;
	st.shared.u32 	[%r3+128], %r405;
	ld.shared.u32 	%r406, [%r88+8236];
	ld.shared.u32 	%r407, [%r91+2816];
	add.s32 	%r408, %r407, %r406;
	min.s32 	%r409, %r408, %r381;
	st.shared.u32 	[%r3+8192], %r409;
	ld.shared.u32 	%r410, [%r91+2944];
	add.s32 	%r411, %r410, %r406;
	min.s32 	%r412, %r411, %r384;
	st.shared.u32 	[%r3+8320], %r412;
	ld.shared.u32 	%r413, [%r68+48];
	ld.shared.u32 	%r414, [%r74+3072];
	add.s32 	%r415, %r414, %r413;
	min.s32 	%r416, %r415, %r388;
	st.shared.u32 	[%r4], %r416;
	ld.shared.u32 	%r417, [%r68+48];
	ld.shared.u32 	%r418, [%r74+3200];
	add.s32 	%r419, %r418, %r417;
	min.s32 	%r420, %r419, %r392;
	st.shared.u32 	[%r4+128], %r420;
	ld.shared.u32 	%r421, [%r68+8240];
	add.s32 	%r422, %r414, %r421;
	min.s32 	%r423, %r422, %r395;
	st.shared.u32 	[%r4+8192], %r423;
	ld.shared.u32 	%r424, [%r68+8240];
	add.s32 	%r425, %r418, %r424;
	min.s32 	%r426, %r425, %r398;
	st.shared.u32 	[%r4+8320], %r426;
	ld.shared.u32 	%r427, [%r88+48];
	ld.shared.u32 	%r428, [%r91+3072];
	add.s32 	%r429, %r428, %r427;
	min.s32 	%r430, %r429, %r402;
	st.shared.u32 	[%r3], %r430;
	ld.shared.u32 	%r431, [%r91+3200];
	add.s32 	%r432, %r431, %r427;
	min.s32 	%r433, %r432, %r405;
	st.shared.u32 	[%r3+128], %r433;
	ld.shared.u32 	%r434, [%r88+8240];
	ld.shared.u32 	%r435, [%r91+3072];
	add.s32 	%r436, %r435, %r434;
	min.s32 	%r437, %r436, %r409;
	st.shared.u32 	[%r3+8192], %r437;
	ld.shared.u32 	%r438, [%r91+3200];
	add.s32 	%r439, %r438, %r434;
	min.s32 	%r440, %r439, %r412;
	st.shared.u32 	[%r3+8320], %r440;
	ld.shared.u32 	%r441, [%r68+52];
	ld.shared.u32 	%r442, [%r74+3328];
	add.s32 	%r443, %r442, %r441;
	min.s32 	%r444, %r443, %r416;
	st.shared.u32 	[%r4], %r444;
	ld.shared.u32 	%r445, [%r68+52];
	ld.shared.u32 	%r446, [%r74+3456];
	add.s32 	%r447, %r446, %r445;
	min.s32 	%r448, %r447, %r420;
	st.shared.u32 	[%r4+128], %r448;
	ld.shared.u32 	%r449, [%r68+8244];
	add.s32 	%r450, %r442, %r449;
	min.s32 	%r451, %r450, %r423;
	st.shared.u32 	[%r4+8192], %r451;
	ld.shared.u32 	%r452, [%r68+8244];
	add.s32 	%r453, %r446, %r452;
	min.s32 	%r454, %r453, %r426;
	st.shared.u32 	[%r4+8320], %r454;
	ld.shared.u32 	%r455, [%r88+52];
	ld.shared.u32 	%r456, [%r91+3328];
	add.s32 	%r457, %r456, %r455;
	min.s32 	%r458, %r457, %r430;
	st.shared.u32 	[%r3], %r458;
	ld.shared.u32 	%r459, [%r91+3456];
	add.s32 	%r460, %r459, %r455;
	min.s32 	%r461, %r460, %r433;
	st.shared.u32 	[%r3+128], %r461;
	ld.shared.u32 	%r462, [%r88+8244];
	ld.shared.u32 	%r463, [%r91+3328];
	add.s32 	%r464, %r463, %r462;
	min.s32 	%r465, %r464, %r437;
	st.shared.u32 	[%r3+8192], %r465;
	ld.shared.u32 	%r466, [%r91+3456];
	add.s32 	%r467, %r466, %r462;
	min.s32 	%r468, %r467, %r440;
	st.shared.u32 	[%r3+8320], %r468;
	ld.shared.u32 	%r469, [%r68+56];
	ld.shared.u32 	%r470, [%r74+3584];
	add.s32 	%r471, %r470, %r469;
	min.s32 	%r472, %r471, %r444;
	st.shared.u32 	[%r4], %r472;
	ld.shared.u32 	%r473, [%r68+56];
	ld.shared.u32 	%r474, [%r74+3712];
	add.s32 	%r475, %r474, %r473;
	min.s32 	%r476, %r475, %r448;
	st.shared.u32 	[%r4+128], %r476;
	ld.shared.u32 	%r477, [%r68+8248];
	add.s32 	%r478, %r470, %r477;
	min.s32 	%r479, %r478, %r451;
	st.shared.u32 	[%r4+8192], %r479;
	ld.shared.u32 	%r480, [%r68+8248];
	add.s32 	%r481, %r474, %r480;
	min.s32 	%r482, %r481, %r454;
	st.shared.u32 	[%r4+8320], %r482;
	ld.shared.u32 	%r483, [%r88+56];
	ld.shared.u32 	%r484, [%r91+3584];
	add.s32 	%r485, %r484, %r483;
	min.s32 	%r486, %r485, %r458;
	st.shared.u32 	[%r3], %r486;
	ld.shared.u32 	%r487, [%r91+3712];
	add.s32 	%r488, %r487, %r483;
	min.s32 	%r489, %r488, %r461;
	st.shared.u32 	[%r3+128], %r489;
	ld.shared.u32 	%r490, [%r88+8248];
	ld.shared.u32 	%r491, [%r91+3584];
	add.s32 	%r492, %r491, %r490;
	min.s32 	%r493, %r492, %r465;
	st.shared.u32 	[%r3+8192], %r493;
	ld.shared.u32 	%r494, [%r91+3712];
	add.s32 	%r495, %r494, %r490;
	min.s32 	%r496, %r495, %r468;
	st.shared.u32 	[%r3+8320], %r496;
	ld.shared.u32 	%r497, [%r68+60];
	ld.shared.u32 	%r498, [%r74+3840];
	add.s32 	%r499, %r498, %r497;
	min.s32 	%r500, %r499, %r472;
	st.shared.u32 	[%r4], %r500;
	ld.shared.u32 	%r501, [%r68+60];
	ld.shared.u32 	%r502, [%r74+3968];
	add.s32 	%r503, %r502, %r501;
	min.s32 	%r504, %r503, %r476;
	st.shared.u32 	[%r4+128], %r504;
	ld.shared.u32 	%r505, [%r68+8252];
	add.s32 	%r506, %r498, %r505;
	min.s32 	%r507, %r506, %r479;
	st.shared.u32 	[%r4+8192], %r507;
	ld.shared.u32 	%r508, [%r68+8252];
	add.s32 	%r509, %r502, %r508;
	min.s32 	%r510, %r509, %r482;
	st.shared.u32 	[%r4+8320], %r510;
	ld.shared.u32 	%r511, [%r88+60];
	ld.shared.u32 	%r512, [%r91+3840];
	add.s32 	%r513, %r512, %r511;
	min.s32 	%r514, %r513, %r486;
	st.shared.u32 	[%r3], %r514;
	ld.shared.u32 	%r515, [%r91+3968];
	add.s32 	%r516, %r515, %r511;
	min.s32 	%r517, %r516, %r489;
	st.shared.u32 	[%r3+128], %r517;
	ld.shared.u32 	%r518, [%r88+8252];
	ld.shared.u32 	%r519, [%r91+3840];
	add.s32 	%r520, %r519, %r518;
	min.s32 	%r521, %r520, %r493;
	st.shared.u32 	[%r3+8192], %r521;
	ld.shared.u32 	%r522, [%r91+3968];
	add.s32 	%r523, %r522, %r518;
	min.s32 	%r524, %r523, %r496;
	st.shared.u32 	[%r3+8320], %r524;
	ld.shared.u32 	%r525, [%r68+64];
	ld.shared.u32 	%r526, [%r74+4096];
	add.s32 	%r527, %r526, %r525;
	min.s32 	%r528, %r527, %r500;
	st.shared.u32 	[%r4], %r528;
	ld.shared.u32 	%r529, [%r68+64];
	ld.shared.u32 	%r530, [%r74+4224];
	add.s32 	%r531, %r530, %r529;
	min.s32 	%r532, %r531, %r504;
	st.shared.u32 	[%r4+128], %r532;
	ld.shared.u32 	%r533, [%r68+8256];
	add.s32 	%r534, %r526, %r533;
	min.s32 	%r535, %r534, %r507;
	st.shared.u32 	[%r4+8192], %r535;
	ld.shared.u32 	%r536, [%r68+8256];
	add.s32 	%r537, %r530, %r536;
	min.s32 	%r538, %r537, %r510;
	st.shared.u32 	[%r4+8320], %r538;
	ld.shared.u32 	%r539, [%r88+64];
	ld.shared.u32 	%r540, [%r91+4096];
	add.s32 	%r541, %r540, %r539;
	min.s32 	%r542, %r541, %r514;
	st.shared.u32 	[%r3], %r542;
	ld.shared.u32 	%r543, [%r91+4224];
	add.s32 	%r544, %r543, %r539;
	min.s32 	%r545, %r544, %r517;
	st.shared.u32 	[%r3+128], %r545;
	ld.shared.u32 	%r546, [%r88+8256];
	ld.shared.u32 	%r547, [%r91+4096];
	add.s32 	%r548, %r547, %r546;
	min.s32 	%r549, %r548, %r521;
	st.shared.u32 	[%r3+8192], %r549;
	ld.shared.u32 	%r550, [%r91+4224];
	add.s32 	%r551, %r550, %r546;
	min.s32 	%r552, %r551, %r524;
	st.shared.u32 	[%r3+8320], %r552;
	ld.shared.u32 	%r553, [%r68+68];
	ld.shared.u32 	%r554, [%r74+4352];
	add.s32 	%r555, %r554, %r553;
	min.s32 	%r556, %r555, %r528;
	st.shared.u32 	[%r4], %r556;
	ld.shared.u32 	%r557, [%r68+68];
	ld.shared.u32 	%r558, [%r74+4480];
	add.s32 	%r559, %r558, %r557;
	min.s32 	%r560, %r559, %r532;
	st.shared.u32 	[%r4+128], %r560;
	ld.shared.u32 	%r561, [%r68+8260];
	add.s32 	%r562, %r554, %r561;
	min.s32 	%r563, %r562, %r535;
	st.shared.u32 	[%r4+8192], %r563;
	ld.shared.u32 	%r564, [%r68+8260];
	add.s32 	%r565, %r558, %r564;
	min.s32 	%r566, %r565, %r538;
	st.shared.u32 	[%r4+8320], %r566;
	ld.shared.u32 	%r567, [%r88+68];
	ld.shared.u32 	%r568, [%r91+4352];
	add.s32 	%r569, %r568, %r567;
	min.s32 	%r570, %r569, %r542;
	st.shared.u32 	[%r3], %r570;
	ld.shared.u32 	%r571, [%r91+4480];
	add.s32 	%r572, %r571, %r567;
	min.s32 	%r573, %r572, %r545;
	st.shared.u32 	[%r3+128], %r573;
	ld.shared.u32 	%r574, [%r88+8260];
	ld.shared.u32 	%r575, [%r91+4352];
	add.s32 	%r576, %r575, %r574;
	min.s32 	%r577, %r576, %r549;
	st.shared.u32 	[%r3+8192], %r577;
	ld.shared.u32 	%r578, [%r91+4480];
	add.s32 	%r579, %r578, %r574;
	min.s32 	%r580, %r579, %r552;
	st.shared.u32 	[%r3+8320], %r580;
	ld.shared.u32 	%r581, [%r68+72];
	ld.shared.u32 	%r582, [%r74+4608];
	add.s32 	%r583, %r582, %r581;
	min.s32 	%r584, %r583, %r556;
	st.shared.u32 	[%r4], %r584;
	ld.shared.u32 	%r585, [%r68+72];
	ld.shared.u32 	%r586, [%r74+4736];
	add.s32 	%r587, %r586, %r585;
	min.s32 	%r588, %r587, %r560;
	st.shared.u32 	[%r4+128], %r588;
	ld.shared.u32 	%r589, [%r68+8264];
	add.s32 	%r590, %r582, %r589;
	min.s32 	%r591, %r590, %r563;
	st.shared.u32 	[%r4+8192], %r591;
	ld.shared.u32 	%r592, [%r68+8264];
	add.s32 	%r593, %r586, %r592;
	min.s32 	%r594, %r593, %r566;
	st.shared.u32 	[%r4+8320], %r594;
	ld.shared.u32 	%r595, [%r88+72];
	ld.shared.u32 	%r596, [%r91+4608];
	add.s32 	%r597, %r596, %r595;
	min.s32 	%r598, %r597, %r570;
	st.shared.u32 	[%r3], %r598;
	ld.shared.u32 	%r599, [%r91+4736];
	add.s32 	%r600, %r599, %r595;
	min.s32 	%r601, %r600, %r573;
	st.shared.u32 	[%r3+128], %r601;
	ld.shared.u32 	%r602, [%r88+8264];
	ld.shared.u32 	%r603, [%r91+4608];
	add.s32 	%r604, %r603, %r602;
	min.s32 	%r605, %r604, %r577;
	st.shared.u32 	[%r3+8192], %r605;
	ld.shared.u32 	%r606, [%r91+4736];
	add.s32 	%r607, %r606, %r602;
	min.s32 	%r608, %r607, %r580;
	st.shared.u32 	[%r3+8320], %r608;
	ld.shared.u32 	%r609, [%r68+76];
	ld.shared.u32 	%r610, [%r74+4864];
	add.s32 	%r611, %r610, %r609;
	min.s32 	%r612, %r611, %r584;
	st.shared.u32 	[%r4], %r612;
	ld.shared.u32 	%r613, [%r68+76];
	ld.shared.u32 	%r614, [%r74+4992];
	add.s32 	%r615, %r614, %r613;
	min.s32 	%r616, %r615, %r588;
	st.shared.u32 	[%r4+128], %r616;
	ld.shared.u32 	%r617, [%r68+8268];
	add.s32 	%r618, %r610, %r617;
	min.s32 	%r619, %r618, %r591;
	st.shared.u32 	[%r4+8192], %r619;
	ld.shared.u32 	%r620, [%r68+8268];
	add.s32 	%r621, %r614, %r620;
	min.s32 	%r622, %r621, %r594;
	st.shared.u32 	[%r4+8320], %r622;
	ld.shared.u32 	%r623, [%r88+76];
	ld.shared.u32 	%r624, [%r91+4864];
	add.s32 	%r625, %r624, %r623;
	min.s32 	%r626, %r625, %r598;
	st.shared.u32 	[%r3], %r626;
	ld.shared.u32 	%r627, [%r91+4992];
	add.s32 	%r628, %r627, %r623;
	min.s32 	%r629, %r628, %r601;
	st.shared.u32 	[%r3+128], %r629;
	ld.shared.u32 	%r630, [%r88+8268];
	ld.shared.u32 	%r631, [%r91+4864];
	add.s32 	%r632, %r631, %r630;
	min.s32 	%r633, %r632, %r605;
	st.shared.u32 	[%r3+8192], %r633;
	ld.shared.u32 	%r634, [%r91+4992];
	add.s32 	%r635, %r634, %r630;
	min.s32 	%r636, %r635, %r608;
	st.shared.u32 	[%r3+8320], %r636;
	ld.shared.u32 	%r637, [%r68+80];
	ld.shared.u32 	%r638, [%r74+5120];
	add.s32 	%r639, %r638, %r637;
	min.s32 	%r640, %r639, %r612;
	st.shared.u32 	[%r4], %r640;
	ld.shared.u32 	%r641, [%r68+80];
	ld.shared.u32 	%r642, [%r74+5248];
	add.s32 	%r643, %r642, %r641;
	min.s32 	%r644, %r643, %r616;
	st.shared.u32 	[%r4+128], %r644;
	ld.shared.u32 	%r645, [%r68+8272];
	add.s32 	%r646, %r638, %r645;
	min.s32 	%r647, %r646, %r619;
	st.shared.u32 	[%r4+8192], %r647;
	ld.shared.u32 	%r648, [%r68+8272];
	add.s32 	%r649, %r642, %r648;
	min.s32 	%r650, %r649, %r622;
	st.shared.u32 	[%r4+8320], %r650;
	ld.shared.u32 	%r651, [%r88+80];
	ld.shared.u32 	%r652, [%r91+5120];
	add.s32 	%r653, %r652, %r651;
	min.s32 	%r654, %r653, %r626;
	st.shared.u32 	[%r3], %r654;
	ld.shared.u32 	%r655, [%r91+5248];
	add.s32 	%r656, %r655, %r651;
	min.s32 	%r657, %r656, %r629;
	st.shared.u32 	[%r3+128], %r657;
	ld.shared.u32 	%r658, [%r88+8272];
	ld.shared.u32 	%r659, [%r91+5120];
	add.s32 	%r660, %r659, %r658;
	min.s32 	%r661, %r660, %r633;
	st.shared.u32 	[%r3+8192], %r661;
	ld.shared.u32 	%r662, [%r91+5248];
	add.s32 	%r663, %r662, %r658;
	min.s32 	%r664, %r663, %r636;
	st.shared.u32 	[%r3+8320], %r664;
	ld.shared.u32 	%r665, [%r68+84];
	ld.shared.u32 	%r666, [%r74+5376];
	add.s32 	%r667, %r666, %r665;
	min.s32 	%r668, %r667, %r640;
	st.shared.u32 	[%r4], %r668;
	ld.shared.u32 	%r669, [%r68+84];
	ld.shared.u32 	%r670, [%r74+5504];
	add.s32 	%r671, %r670, %r669;
	min.s32 	%r672, %r671, %r644;
	st.shared.u32 	[%r4+128], %r672;
	ld.shared.u32 	%r673, [%r68+8276];
	add.s32 	%r674, %r666, %r673;
	min.s32 	%r675, %r674, %r647;
	st.shared.u32 	[%r4+8192], %r675;
	ld.shared.u32 	%r676, [%r68+8276];
	add.s32 	%r677, %r670, %r676;
	min.s32 	%r678, %r677, %r650;
	st.shared.u32 	[%r4+8320], %r678;
	ld.shared.u32 	%r679, [%r88+84];
	ld.shared.u32 	%r680, [%r91+5376];
	add.s32 	%r681, %r680, %r679;
	min.s32 	%r682, %r681, %r654;
	st.shared.u32 	[%r3], %r682;
	ld.shared.u32 	%r683, [%r91+5504];
	add.s32 	%r684, %r683, %r679;
	min.s32 	%r685, %r684, %r657;
	st.shared.u32 	[%r3+128], %r685;
	ld.shared.u32 	%r686, [%r88+8276];
	ld.shared.u32 	%r687, [%r91+5376];
	add.s32 	%r688, %r687, %r686;
	min.s32 	%r689, %r688, %r661;
	st.shared.u32 	[%r3+8192], %r689;
	ld.shared.u32 	%r690, [%r91+5504];
	add.s32 	%r691, %r690, %r686;
	min.s32 	%r692, %r691, %r664;
	st.shared.u32 	[%r3+8320], %r692;
	ld.shared.u32 	%r693, [%r68+88];
	ld.shared.u32 	%r694, [%r74+5632];
	add.s32 	%r695, %r694, %r693;
	min.s32 	%r696, %r695, %r668;
	st.shared.u32 	[%r4], %r696;
	ld.shared.u32 	%r697, [%r68+88];
	ld.shared.u32 	%r698, [%r74+5760];
	add.s32 	%r699, %r698, %r697;
	min.s32 	%r700, %r699, %r672;
	st.shared.u32 	[%r4+128], %r700;
	ld.shared.u32 	%r701, [%r68+8280];
	add.s32 	%r702, %r694, %r701;
	min.s32 	%r703, %r702, %r675;
	st.shared.u32 	[%r4+8192], %r703;
	ld.shared.u32 	%r704, [%r68+8280];
	add.s32 	%r705, %r698, %r704;
	min.s32 	%r706, %r705, %r678;
	st.shared.u32 	[%r4+8320], %r706;
	ld.shared.u32 	%r707, [%r88+88];
	ld.shared.u32 	%r708, [%r91+5632];
	add.s32 	%r709, %r708, %r707;
	min.s32 	%r710, %r709, %r682;
	st.shared.u32 	[%r3], %r710;
	ld.shared.u32 	%r711, [%r91+5760];
	add.s32 	%r712, %r711, %r707;
	min.s32 	%r713, %r712, %r685;
	st.shared.u32 	[%r3+128], %r713;
	ld.shared.u32 	%r714, [%r88+8280];
	ld.shared.u32 	%r715, [%r91+5632];
	add.s32 	%r716, %r715, %r714;
	min.s32 	%r717, %r716, %r689;
	st.shared.u32 	[%r3+8192], %r717;
	ld.shared.u32 	%r718, [%r91+5760];
	add.s32 	%r719, %r718, %r714;
	min.s32 	%r720, %r719, %r692;
	st.shared.u32 	[%r3+8320], %r720;
	ld.shared.u32 	%r721, [%r68+92];
	ld.shared.u32 	%r722, [%r74+5888];
	add.s32 	%r723, %r722, %r721;
	min.s32 	%r724, %r723, %r696;
	st.shared.u32 	[%r4], %r724;
	ld.shared.u32 	%r725, [%r68+92];
	ld.shared.u32 	%r726, [%r74+6016];
	add.s32 	%r727, %r726, %r725;
	min.s32 	%r728, %r727, %r700;
	st.shared.u32 	[%r4+128], %r728;
	ld.shared.u32 	%r729, [%r68+8284];
	add.s32 	%r730, %r722, %r729;
	min.s32 	%r731, %r730, %r703;
	st.shared.u32 	[%r4+8192], %r731;
	ld.shared.u32 	%r732, [%r68+8284];
	add.s32 	%r733, %r726, %r732;
	min.s32 	%r734, %r733, %r706;
	st.shared.u32 	[%r4+8320], %r734;
	ld.shared.u32 	%r735, [%r88+92];
	ld.shared.u32 	%r736, [%r91+5888];
	add.s32 	%r737, %r736, %r735;
	min.s32 	%r738, %r737, %r710;
	st.shared.u32 	[%r3], %r738;
	ld.shared.u32 	%r739, [%r91+6016];
	add.s32 	%r740, %r739, %r735;
	min.s32 	%r741, %r740, %r713;
	st.shared.u32 	[%r3+128], %r741;
	ld.shared.u32 	%r742, [%r88+8284];
	ld.shared.u32 	%r743, [%r91+5888];
	add.s32 	%r744, %r743, %r742;
	min.s32 	%r745, %r744, %r717;
	st.shared.u32 	[%r3+8192], %r745;
	ld.shared.u32 	%r746, [%r91+6016];
	add.s32 	%r747, %r746, %r742;
	min.s32 	%r748, %r747, %r720;
	st.shared.u32 	[%r3+8320], %r748;
	ld.shared.u32 	%r749, [%r68+96];
	ld.shared.u32 	%r750, [%r74+6144];
	add.s32 	%r751, %r750, %r749;
	min.s32 	%r752, %r751, %r724;
	st.shared.u32 	[%r4], %r752;
	ld.shared.u32 	%r753, [%r68+96];
	ld.shared.u32 	%r754, [%r74+6272];
	add.s32 	%r755, %r754, %r753;
	min.s32 	%r756, %r755, %r728;
	st.shared.u32 	[%r4+128], %r756;
	ld.shared.u32 	%r757, [%r68+8288];
	add.s32 	%r758, %r750, %r757;
	min.s32 	%r759, %r758, %r731;
	st.shared.u32 	[%r4+8192], %r759;
	ld.shared.u32 	%r760, [%r68+8288];
	add.s32 	%r761, %r754, %r760;
	min.s32 	%r762, %r761, %r734;
	st.shared.u32 	[%r4+8320], %r762;
	ld.shared.u32 	%r763, [%r88+96];
	ld.shared.u32 	%r764, [%r91+6144];
	add.s32 	%r765, %r764, %r763;
	min.s32 	%r766, %r765, %r738;
	st.shared.u32 	[%r3], %r766;
	ld.shared.u32 	%r767, [%r91+6272];
	add.s32 	%r768, %r767, %r763;
	min.s32 	%r769, %r768, %r741;
	st.shared.u32 	[%r3+128], %r769;
	ld.shared.u32 	%r770, [%r88+8288];
	ld.shared.u32 	%r771, [%r91+6144];
	add.s32 	%r772, %r771, %r770;
	min.s32 	%r773, %r772, %r745;
	st.shared.u32 	[%r3+8192], %r773;
	ld.shared.u32 	%r774, [%r91+6272];
	add.s32 	%r775, %r774, %r770;
	min.s32 	%r776, %r775, %r748;
	st.shared.u32 	[%r3+8320], %r776;
	ld.shared.u32 	%r777, [%r68+100];
	ld.shared.u32 	%r778, [%r74+6400];
	add.s32 	%r779, %r778, %r777;
	min.s32 	%r780, %r779, %r752;
	st.shared.u32 	[%r4], %r780;
	ld.shared.u32 	%r781, [%r68+100];
	ld.shared.u32 	%r782, [%r74+6528];
	add.s32 	%r783, %r782, %r781;
	min.s32 	%r784, %r783, %r756;
	st.shared.u32 	[%r4+128], %r784;
	ld.shared.u32 	%r785, [%r68+8292];
	add.s32 	%r786, %r778, %r785;
	min.s32 	%r787, %r786, %r759;
	st.shared.u32 	[%r4+8192], %r787;
	ld.shared.u32 	%r788, [%r68+8292];
	add.s32 	%r789, %r782, %r788;
	min.s32 	%r790, %r789, %r762;
	st.shared.u32 	[%r4+8320], %r790;
	ld.shared.u32 	%r791, [%r88+100];
	ld.shared.u32 	%r792, [%r91+6400];
	add.s32 	%r793, %r792, %r791;
	min.s32 	%r794, %r793, %r766;
	st.shared.u32 	[%r3], %r794;
	ld.shared.u32 	%r795, [%r91+6528];
	add.s32 	%r796, %r795, %r791;
	min.s32 	%r797, %r796, %r769;
	st.shared.u32 	[%r3+128], %r797;
	ld.shared.u32 	%r798, [%r88+8292];
	ld.shared.u32 	%r799, [%r91+6400];
	add.s32 	%r800, %r799, %r798;
	min.s32 	%r801, %r800, %r773;
	st.shared.u32 	[%r3+8192], %r801;
	ld.shared.u32 	%r802, [%r91+6528];
	add.s32 	%r803, %r802, %r798;
	min.s32 	%r804, %r803, %r776;
	st.shared.u32 	[%r3+8320], %r804;
	ld.shared.u32 	%r805, [%r68+104];
	ld.shared.u32 	%r806, [%r74+6656];
	add.s32 	%r807, %r806, %r805;
	min.s32 	%r808, %r807, %r780;
	st.shared.u32 	[%r4], %r808;
	ld.shared.u32 	%r809, [%r68+104];
	ld.shared.u32 	%r810, [%r74+6784];
	add.s32 	%r811, %r810, %r809;
	min.s32 	%r812, %r811, %r784;
	st.shared.u32 	[%r4+128], %r812;
	ld.shared.u32 	%r813, [%r68+8296];
	add.s32 	%r814, %r806, %r813;
	min.s32 	%r815, %r814, %r787;
	st.shared.u32 	[%r4+8192], %r815;
	ld.shared.u32 	%r816, [%r68+8296];
	add.s32 	%r817, %r810, %r816;
	min.s32 	%r818, %r817, %r790;
	st.shared.u32 	[%r4+8320], %r818;
	ld.shared.u32 	%r819, [%r88+104];
	ld.shared.u32 	%r820, [%r91+6656];
	add.s32 	%r821, %r820, %r819;
	min.s32 	%r822, %r821, %r794;
	st.shared.u32 	[%r3], %r822;
	ld.shared.u32 	%r823, [%r91+6784];
	add.s32 	%r824, %r823, %r819;
	min.s32 	%r825, %r824, %r797;
	st.shared.u32 	[%r3+128], %r825;
	ld.shared.u32 	%r826, [%r88+8296];
	ld.shared.u32 	%r827, [%r91+6656];
	add.s32 	%r828, %r827, %r826;
	min.s32 	%r829, %r828, %r801;
	st.shared.u32 	[%r3+8192], %r829;
	ld.shared.u32 	%r830, [%r91+6784];
	add.s32 	%r831, %r830, %r826;
	min.s32 	%r832, %r831, %r804;
	st.shared.u32 	[%r3+8320], %r832;
	ld.shared.u32 	%r833, [%r68+108];
	ld.shared.u32 	%r834, [%r74+6912];
	add.s32 	%r835, %r834, %r833;
	min.s32 	%r836, %r835, %r808;
	st.shared.u32 	[%r4], %r836;
	ld.shared.u32 	%r837, [%r68+108];
	ld.shared.u32 	%r838, [%r74+7040];
	add.s32 	%r839, %r838, %r837;
	min.s32 	%r840, %r839, %r812;
	st.shared.u32 	[%r4+128], %r840;
	ld.shared.u32 	%r841, [%r68+8300];
	add.s32 	%r842, %r834, %r841;
	min.s32 	%r843, %r842, %r815;
	st.shared.u32 	[%r4+8192], %r843;
	ld.shared.u32 	%r844, [%r68+8300];
	add.s32 	%r845, %r838, %r844;
	min.s32 	%r846, %r845, %r818;
	st.shared.u32 	[%r4+8320], %r846;
	ld.shared.u32 	%r847, [%r88+108];
	ld.shared.u32 	%r848, [%r91+6912];
	add.s32 	%r849, %r848, %r847;
	min.s32 	%r850, %r849, %r822;
	st.shared.u32 	[%r3], %r850;
	ld.shared.u32 	%r851, [%r91+7040];
	add.s32 	%r852, %r851, %r847;
	min.s32 	%r853, %r852, %r825;
	st.shared.u32 	[%r3+128], %r853;
	ld.shared.u32 	%r854, [%r88+8300];
	ld.shared.u32 	%r855, [%r91+6912];
	add.s32 	%r856, %r855, %r854;
	min.s32 	%r857, %r856, %r829;
	st.shared.u32 	[%r3+8192], %r857;
	ld.shared.u32 	%r858, [%r91+7040];
	add.s32 	%r859, %r858, %r854;
	min.s32 	%r860, %r859, %r832;
	st.shared.u32 	[%r3+8320], %r860;
	ld.shared.u32 	%r861, [%r68+112];
	ld.shared.u32 	%r862, [%r74+7168];
	add.s32 	%r863, %r862, %r861;
	min.s32 	%r864, %r863, %r836;
	st.shared.u32 	[%r4], %r864;
	ld.shared.u32 	%r865, [%r68+112];
	ld.shared.u32 	%r866, [%r74+7296];
	add.s32 	%r867, %r866, %r865;
	min.s32 	%r868, %r867, %r840;
	st.shared.u32 	[%r4+128], %r868;
	ld.shared.u32 	%r869, [%r68+8304];
	add.s32 	%r870, %r862, %r869;
	min.s32 	%r871, %r870, %r843;
	st.shared.u32 	[%r4+8192], %r871;
	ld.shared.u32 	%r872, [%r68+8304];
	add.s32 	%r873, %r866, %r872;
	min.s32 	%r874, %r873, %r846;
	st.shared.u32 	[%r4+8320], %r874;
	ld.shared.u32 	%r875, [%r88+112];
	ld.shared.u32 	%r876, [%r91+7168];
	add.s32 	%r877, %r876, %r875;
	min.s32 	%r878, %r877, %r850;
	st.shared.u32 	[%r3], %r878;
	ld.shared.u32 	%r879, [%r91+7296];
	add.s32 	%r880, %r879, %r875;
	min.s32 	%r881, %r880, %r853;
	st.shared.u32 	[%r3+128], %r881;
	ld.shared.u32 	%r882, [%r88+8304];
	ld.shared.u32 	%r883, [%r91+7168];
	add.s32 	%r884, %r883, %r882;
	min.s32 	%r885, %r884, %r857;
	st.shared.u32 	[%r3+8192], %r885;
	ld.shared.u32 	%r886, [%r91+7296];
	add.s32 	%r887, %r886, %r882;
	min.s32 	%r888, %r887, %r860;
	st.shared.u32 	[%r3+8320], %r888;
	ld.shared.u32 	%r889, [%r68+116];
	ld.shared.u32 	%r890, [%r74+7424];
	add.s32 	%r891, %r890, %r889;
	min.s32 	%r892, %r891, %r864;
	st.shared.u32 	[%r4], %r892;
	ld.shared.u32 	%r893, [%r68+116];
	ld.shared.u32 	%r894, [%r74+7552];
	add.s32 	%r895, %r894, %r893;
	min.s32 	%r896, %r895, %r868;
	st.shared.u32 	[%r4+128], %r896;
	ld.shared.u32 	%r897, [%r68+8308];
	add.s32 	%r898, %r890, %r897;
	min.s32 	%r899, %r898, %r871;
	st.shared.u32 	[%r4+8192], %r899;
	ld.shared.u32 	%r900, [%r68+8308];
	add.s32 	%r901, %r894, %r900;
	min.s32 	%r902, %r901, %r874;
	st.shared.u32 	[%r4+8320], %r902;
	ld.shared.u32 	%r903, [%r88+116];
	ld.shared.u32 	%r904, [%r91+7424];
	add.s32 	%r905, %r904, %r903;
	min.s32 	%r906, %r905, %r878;
	st.shared.u32 	[%r3], %r906;
	ld.shared.u32 	%r907, [%r91+7552];
	add.s32 	%r908, %r907, %r903;
	min.s32 	%r909, %r908, %r881;
	st.shared.u32 	[%r3+128], %r909;
	ld.shared.u32 	%r910, [%r88+8308];
	ld.shared.u32 	%r911, [%r91+7424];
	add.s32 	%r912, %r911, %r910;
	min.s32 	%r913, %r912, %r885;
	st.shared.u32 	[%r3+8192], %r913;
	ld.shared.u32 	%r914, [%r91+7552];
	add.s32 	%r915, %r914, %r910;
	min.s32 	%r916, %r915, %r888;
	st.shared.u32 	[%r3+8320], %r916;
	ld.shared.u32 	%r917, [%r68+120];
	ld.shared.u32 	%r918, [%r74+7680];
	add.s32 	%r919, %r918, %r917;
	min.s32 	%r920, %r919, %r892;
	st.shared.u32 	[%r4], %r920;
	ld.shared.u32 	%r921, [%r68+120];
	ld.shared.u32 	%r922, [%r74+7808];
	add.s32 	%r923, %r922, %r921;
	min.s32 	%r924, %r923, %r896;
	st.shared.u32 	[%r4+128], %r924;
	ld.shared.u32 	%r925, [%r68+8312];
	add.s32 	%r926, %r918, %r925;
	min.s32 	%r927, %r926, %r899;
	st.shared.u32 	[%r4+8192], %r927;
	ld.shared.u32 	%r928, [%r68+8312];
	add.s32 	%r929, %r922, %r928;
	min.s32 	%r930, %r929, %r902;
	st.shared.u32 	[%r4+8320], %r930;
	ld.shared.u32 	%r931, [%r88+120];
	ld.shared.u32 	%r932, [%r91+7680];
	add.s32 	%r933, %r932, %r931;
	min.s32 	%r934, %r933, %r906;
	st.shared.u32 	[%r3], %r934;
	ld.shared.u32 	%r935, [%r91+7808];
	add.s32 	%r936, %r935, %r931;
	min.s32 	%r937, %r936, %r909;
	st.shared.u32 	[%r3+128], %r937;
	ld.shared.u32 	%r938, [%r88+8312];
	ld.shared.u32 	%r939, [%r91+7680];
	add.s32 	%r940, %r939, %r938;
	min.s32 	%r941, %r940, %r913;
	st.shared.u32 	[%r3+8192], %r941;
	ld.shared.u32 	%r942, [%r91+7808];
	add.s32 	%r943, %r942, %r938;
	min.s32 	%r944, %r943, %r916;
	st.shared.u32 	[%r3+8320], %r944;
	ld.shared.u32 	%r945, [%r68+124];
	ld.shared.u32 	%r946, [%r74+7936];
	add.s32 	%r947, %r946, %r945;
	min.s32 	%r974, %r947, %r920;
	st.shared.u32 	[%r4], %r974;
	ld.shared.u32 	%r948, [%r68+124];
	ld.shared.u32 	%r949, [%r74+8064];
	add.s32 	%r950, %r949, %r948;
	min.s32 	%r973, %r950, %r924;
	st.shared.u32 	[%r4+128], %r973;
	ld.shared.u32 	%r951, [%r68+8316];
	add.s32 	%r952, %r946, %r951;
	min.s32 	%r972, %r952, %r927;
	st.shared.u32 	[%r4+8192], %r972;
	ld.shared.u32 	%r953, [%r68+8316];
	add.s32 	%r954, %r949, %r953;
	min.s32 	%r971, %r954, %r930;
	st.shared.u32 	[%r4+8320], %r971;
	ld.shared.u32 	%r955, [%r88+124];
	ld.shared.u32 	%r956, [%r91+7936];
	add.s32 	%r957, %r956, %r955;
	min.s32 	%r970, %r957, %r934;
	st.shared.u32 	[%r3], %r970;
	ld.shared.u32 	%r958, [%r91+8064];
	add.s32 	%r959, %r958, %r955;
	min.s32 	%r969, %r959, %r937;
	st.shared.u32 	[%r3+128], %r969;
	ld.shared.u32 	%r960, [%r88+8316];
	ld.shared.u32 	%r961, [%r91+7936];
	add.s32 	%r962, %r961, %r960;
	min.s32 	%r968, %r962, %r941;
	st.shared.u32 	[%r3+8192], %r968;
	ld.shared.u32 	%r963, [%r91+8064];
	add.s32 	%r964, %r963, %r960;
	min.s32 	%r967, %r964, %r944;
	st.shared.u32 	[%r3+8320], %r967;
	add.s32 	%r975, %r975, 32;
	setp.ne.s32 	%p1, %r975, 64;
	@%p1 bra 	$L__BB1_1;
	ld.param.u32 	%r966, [_Z6phase2Piii_param_2];
	st.global.u32 	[%rd1], %r970;
	st.global.u32 	[%rd1+128], %r969;
	shl.b32 	%r965, %r966, 5;
	mul.wide.s32 	%rd13, %r965, 4;
	add.s64 	%rd14, %rd1, %rd13;
	st.global.u32 	[%rd14], %r968;
	st.global.u32 	[%rd14+128], %r967;
	st.global.u32 	[%rd2], %r974;
	st.global.u32 	[%rd2+128], %r973;
	add.s64 	%rd15, %rd2, %rd13;
	st.global.u32 	[%rd15], %r972;
	st.global.u32 	[%rd15+128], %r971;
	ret;

}
	// .globl	_Z6phase3Piii
.visible .entry _Z6phase3Piii(
	.param .u64 .ptr .align 1 _Z6phase3Piii_param_0,
	.param .u32 _Z6phase3Piii_param_1,
	.param .u32 _Z6phase3Piii_param_2
)
{
	.reg .pred 	%p<2>;
	.reg .b32 	%r<452>;
	.reg .b64 	%rd<13>;
	// demoted variable
	.shared .align 4 .b8 _ZZ6phase3PiiiE5store[16384];
	// demoted variable
	.shared .align 4 .b8 _ZZ6phase3PiiiE8vertical[16384];
	// demoted variable
	.shared .align 4 .b8 _ZZ6phase3PiiiE9herizonal[16384];
	ld.param.u64 	%rd3, [_Z6phase3Piii_param_0];
	ld.param.u32 	%r23, [_Z6phase3Piii_param_1];
	ld.param.u32 	%r24, [_Z6phase3Piii_param_2];
	cvta.to.global.u64 	%rd4, %rd3;
	mov.u32 	%r25, %tid.x;
	mov.u32 	%r26, %tid.y;
	mov.u32 	%r27, %ctaid.x;
	shl.b32 	%r28, %r27, 6;
	add.s32 	%r29, %r28, %r25;
	shl.b32 	%r30, %r23, 6;
	add.s32 	%r31, %r30, %r26;
	add.s32 	%r32, %r30, %r25;
	mov.u32 	%r33, %ctaid.y;
	shl.b32 	%r34, %r33, 6;
	add.s32 	%r35, %r34, %r26;
	shl.b32 	%r36, %r24, 5;
	mul.lo.s32 	%r37, %r24, %r35;
	add.s32 	%r38, %r37, %r29;
	mul.wide.s32 	%rd5, %r38, 4;
	add.s64 	%rd1, %rd4, %rd5;
	ld.global.u32 	%r39, [%rd1];
	shl.b32 	%r40, %r26, 6;
	add.s32 	%r41, %r40, %r25;
	shl.b32 	%r42, %r41, 2;
	mov.u32 	%r43, _ZZ6phase3PiiiE5store;
	add.s32 	%r1, %r43, %r42;
	st.shared.u32 	[%r1], %r39;
	ld.global.u32 	%r44, [%rd1+128];
	st.shared.u32 	[%r1+128], %r44;
	mul.wide.s32 	%rd6, %r36, 4;
	add.s64 	%rd2, %rd1, %rd6;
	ld.global.u32 	%r45, [%rd2];
	st.shared.u32 	[%r1+8192], %r45;
	ld.global.u32 	%r46, [%rd2+128];
	st.shared.u32 	[%r1+8320], %r46;
	mad.lo.s32 	%r47, %r31, %r24, %r29;
	mul.wide.s32 	%rd7, %r47, 4;
	add.s64 	%rd8, %rd4, %rd7;
	ld.global.u32 	%r48, [%rd8];
	mov.u32 	%r49, _ZZ6phase3PiiiE9herizonal;
	add.s32 	%r50, %r49, %r42;
	st.shared.u32 	[%r50], %r48;
	ld.global.u32 	%r51, [%rd8+128];
	st.shared.u32 	[%r50+128], %r51;
	add.s64 	%rd9, %rd8, %rd6;
	ld.global.u32 	%r52, [%rd9];
	st.shared.u32 	[%r50+8192], %r52;
	ld.global.u32 	%r53, [%rd9+128];
	st.shared.u32 	[%r50+8320], %r53;
	add.s32 	%r54, %r32, %r37;
	mul.wide.s32 	%rd10, %r54, 4;
	add.s64 	%rd11, %rd4, %rd10;
	ld.global.u32 	%r55, [%rd11];
	mov.u32 	%r56, _ZZ6phase3PiiiE8vertical;
	add.s32 	%r57, %r56, %r42;
	st.shared.u32 	[%r57], %r55;
	ld.global.u32 	%r58, [%rd11+128];
	st.shared.u32 	[%r57+128], %r58;
	add.s64 	%rd12, %rd11, %rd6;
	ld.global.u32 	%r59, [%rd12];
	st.shared.u32 	[%r57+8192], %r59;
	ld.global.u32 	%r60, [%rd12+128];
	st.shared.u32 	[%r57+8320], %r60;
	bar.sync 	0;
	ld.shared.u32 	%r451, [%r1];
	ld.shared.u32 	%r450, [%r1+128];
	ld.shared.u32 	%r449, [%r1+8192];
	ld.shared.u32 	%r448, [%r1+8320];
	shl.b32 	%r61, %r26, 8;
	add.s32 	%r62, %r61, %r56;
	add.s32 	%r446, %r62, 8192;
	shl.b32 	%r63, %r25, 2;
	add.s32 	%r64, %r63, %r49;
	add.s32 	%r445, %r64, 4096;
	mov.b32 	%r447, 8192;
$L__BB2_1:
	.pragma "nounroll";
	ld.shared.u32 	%r65, [%r446+-8192];
	ld.shared.u32 	%r66, [%r445+-4096];
	add.s32 	%r67, %r66, %r65;
	min.s32 	%r68, %r67, %r451;
	ld.shared.u32 	%r69, [%r445+-3968];
	add.s32 	%r70, %r69, %r65;
	min.s32 	%r71, %r70, %r450;
	ld.shared.u32 	%r72, [%r446];
	add.s32 	%r73, %r66, %r72;
	min.s32 	%r74, %r73, %r449;
	add.s32 	%r75, %r69, %r72;
	min.s32 	%r76, %r75, %r448;
	ld.shared.u32 	%r77, [%r446+-8188];
	ld.shared.u32 	%r78, [%r445+-3840];
	add.s32 	%r79, %r78, %r77;
	min.s32 	%r80, %r79, %r68;
	ld.shared.u32 	%r81, [%r445+-3712];
	add.s32 	%r82, %r81, %r77;
	min.s32 	%r83, %r82, %r71;
	ld.shared.u32 	%r84, [%r446+4];
	add.s32 	%r85, %r78, %r84;
	min.s32 	%r86, %r85, %r74;
	add.s32 	%r87, %r81, %r84;
	min.s32 	%r88, %r87, %r76;
	ld.shared.u32 	%r89, [%r446+-8184];
	ld.shared.u32 	%r90, [%r445+-3584];
	add.s32 	%r91, %r90, %r89;
	min.s32 	%r92, %r91, %r80;
	ld.shared.u32 	%r93, [%r445+-3456];
	add.s32 	%r94, %r93, %r89;
	min.s32 	%r95, %r94, %r83;
	ld.shared.u32 	%r96, [%r446+8];
	add.s32 	%r97, %r90, %r96;
	min.s32 	%r98, %r97, %r86;
	add.s32 	%r99, %r93, %r96;
	min.s32 	%r100, %r99, %r88;
	ld.shared.u32 	%r101, [%r446+-8180];
	ld.shared.u32 	%r102, [%r445+-3328];
	add.s32 	%r103, %r102, %r101;
	min.s32 	%r104, %r103, %r92;
	ld.shared.u32 	%r105, [%r445+-3200];
	add.s32 	%r106, %r105, %r101;
	min.s32 	%r107, %r106, %r95;
	ld.shared.u32 	%r108, [%r446+12];
	add.s32 	%r109, %r102, %r108;
	min.s32 	%r110, %r109, %r98;
	add.s32 	%r111, %r105, %r108;
	min.s32 	%r112, %r111, %r100;
	ld.shared.u32 	%r113, [%r446+-8176];
	ld.shared.u32 	%r114, [%r445+-3072];
	add.s32 	%r115, %r114, %r113;
	min.s32 	%r116, %r115, %r104;
	ld.shared.u32 	%r117, [%r445+-2944];
	add.s32 	%r118, %r117, %r113;
	min.s32 	%r119, %r118, %r107;
	ld.shared.u32 	%r120, [%r446+16];
	add.s32 	%r121, %r114, %r120;
	min.s32 	%r122, %r121, %r110;
	add.s32 	%r123, %r117, %r120;
	min.s32 	%r124, %r123, %r112;
	ld.shared.u32 	%r125, [%r446+-8172];
	ld.shared.u32 	%r126, [%r445+-2816];
	add.s32 	%r127, %r126, %r125;
	min.s32 	%r128, %r127, %r116;
	ld.shared.u32 	%r129, [%r445+-2688];
	add.s32 	%r130, %r129, %r125;
	min.s32 	%r131, %r130, %r119;
	ld.shared.u32 	%r132, [%r446+20];
	add.s32 	%r133, %r126, %r132;
	min.s32 	%r134, %r133, %r122;
	add.s32 	%r135, %r129, %r132;
	min.s32 	%r136, %r135, %r124;
	ld.shared.u32 	%r137, [%r446+-8168];
	ld.shared.u32 	%r138, [%r445+-2560];
	add.s32 	%r139, %r138, %r137;
	min.s32 	%r140, %r139, %r128;
	ld.shared.u32 	%r141, [%r445+-2432];
	add.s32 	%r142, %r141, %r137;
	min.s32 	%r143, %r142, %r131;
	ld.shared.u32 	%r144, [%r446+24];
	add.s32 	%r145, %r138, %r144;
	min.s32 	%r146, %r145, %r134;
	add.s32 	%r147, %r141, %r144;
	min.s32 	%r148, %r147, %r136;
	ld.shared.u32 	%r149, [%r446+-8164];
	ld.shared.u32 	%r150, [%r445+-2304];
	add.s32 	%r151, %r150, %r149;
	min.s32 	%r152, %r151, %r140;
	ld.shared.u32 	%r153, [%r445+-2176];
	add.s32 	%r154, %r153, %r149;
	min.s32 	%r155, %r154, %r143;
	ld.shared.u32 	%r156, [%r446+28];
	add.s32 	%r157, %r150, %r156;
	min.s32 	%r158, %r157, %r146;
	add.s32 	%r159, %r153, %r156;
	min.s32 	%r160, %r159, %r148;
	ld.shared.u32 	%r161, [%r446+-8160];
	ld.shared.u32 	%r162, [%r445+-2048];
	add.s32 	%r163, %r162, %r161;
	min.s32 	%r164, %r163, %r152;
	ld.shared.u32 	%r165, [%r445+-1920];
	add.s32 	%r166, %r165, %r161;
	min.s32 	%r167, %r166, %r155;
	ld.shared.u32 	%r168, [%r446+32];
	add.s32 	%r169, %r162, %r168;
	min.s32 	%r170, %r169, %r158;
	add.s32 	%r171, %r165, %r168;
	min.s32 	%r172, %r171, %r160;
	ld.shared.u32 	%r173, [%r446+-8156];
	ld.shared.u32 	%r174, [%r445+-1792];
	add.s32 	%r175, %r174, %r173;
	min.s32 	%r176, %r175, %r164;
	ld.shared.u32 	%r177, [%r445+-1664];
	add.s32 	%r178, %r177, %r173;
	min.s32 	%r179, %r178, %r167;
	ld.shared.u32 	%r180, [%r446+36];
	add.s32 	%r181, %r174, %r180;
	min.s32 	%r182, %r181, %r170;
	add.s32 	%r183, %r177, %r180;
	min.s32 	%r184, %r183, %r172;
	ld.shared.u32 	%r185, [%r446+-8152];
	ld.shared.u32 	%r186, [%r445+-1536];
	add.s32 	%r187, %r186, %r185;
	min.s32 	%r188, %r187, %r176;
	ld.shared.u32 	%r189, [%r445+-1408];
	add.s32 	%r190, %r189, %r185;
	min.s32 	%r191, %r190, %r179;
	ld.shared.u32 	%r192, [%r446+40];
	add.s32 	%r193, %r186, %r192;
	min.s32 	%r194, %r193, %r182;
	add.s32 	%r195, %r189, %r192;
	min.s32 	%r196, %r195, %r184;
	ld.shared.u32 	%r197, [%r446+-8148];
	ld.shared.u32 	%r198, [%r445+-1280];
	add.s32 	%r199, %r198, %r197;
	min.s32 	%r200, %r199, %r188;
	ld.shared.u32 	%r201, [%r445+-1152];
	add.s32 	%r202, %r201, %r197;
	min.s32 	%r203, %r202, %r191;
	ld.shared.u32 	%r204, [%r446+44];
	add.s32 	%r205, %r198, %r204;
	min.s32 	%r206, %r205, %r194;
	add.s32 	%r207, %r201, %r204;
	min.s32 	%r208, %r207, %r196;
	ld.shared.u32 	%r209, [%r446+-8144];
	ld.shared.u32 	%r210, [%r445+-1024];
	add.s32 	%r211, %r210, %r209;
	min.s32 	%r212, %r211, %r200;
	ld.shared.u32 	%r213, [%r445+-896];
	add.s32 	%r214, %r213, %r209;
	min.s32 	%r215, %r214, %r203;
	ld.shared.u32 	%r216, [%r446+48];
	add.s32 	%r217, %r210, %r216;
	min.s32 	%r218, %r217, %r206;
	add.s32 	%r219, %r213, %r216;
	min.s32 	%r220, %r219, %r208;
	ld.shared.u32 	%r221, [%r446+-8140];
	ld.shared.u32 	%r222, [%r445+-768];
	add.s32 	%r223, %r222, %r221;
	min.s32 	%r224, %r223, %r212;
	ld.shared.u32 	%r225, [%r445+-640];
	add.s32 	%r226, %r225, %r221;
	min.s32 	%r227, %r226, %r215;
	ld.shared.u32 	%r228, [%r446+52];
	add.s32 	%r229, %r222, %r228;
	min.s32 	%r230, %r229, %r218;
	add.s32 	%r231, %r225, %r228;
	min.s32 	%r232, %r231, %r220;
	ld.shared.u32 	%r233, [%r446+-8136];
	ld.shared.u32 	%r234, [%r445+-512];
	add.s32 	%r235, %r234, %r233;
	min.s32 	%r236, %r235, %r224;
	ld.shared.u32 	%r237, [%r445+-384];
	add.s32 	%r238, %r237, %r233;
	min.s32 	%r239, %r238, %r227;
	ld.shared.u32 	%r240, [%r446+56];
	add.s32 	%r241, %r234, %r240;
	min.s32 	%r242, %r241, %r230;
	add.s32 	%r243, %r237, %r240;
	min.s32 	%r244, %r243, %r232;
	ld.shared.u32 	%r245, [%r446+-8132];
	ld.shared.u32 	%r246, [%r445+-256];
	add.s32 	%r247, %r246, %r245;
	min.s32 	%r248, %r247, %r236;
	ld.shared.u32 	%r249, [%r445+-128];
	add.s32 	%r250, %r249, %r245;
	min.s32 	%r251, %r250, %r239;
	ld.shared.u32 	%r252, [%r446+60];
	add.s32 	%r253, %r246, %r252;
	min.s32 	%r254, %r253, %r242;
	add.s32 	%r255, %r249, %r252;
	min.s32 	%r256, %r255, %r244;
	ld.shared.u32 	%r257, [%r446+-8128];
	ld.shared.u32 	%r258, [%r445];
	add.s32 	%r259, %r258, %r257;
	min.s32 	%r260, %r259, %r248;
	ld.shared.u32 	%r261, [%r445+128];
	add.s32 	%r262, %r261, %r257;
	min.s32 	%r263, %r262, %r251;
	ld.shared.u32 	%r264, [%r446+64];
	add.s32 	%r265, %r258, %r264;
	min.s32 	%r266, %r265, %r254;
	add.s32 	%r267, %r261, %r264;
	min.s32 	%r268, %r267, %r256;
	ld.shared.u32 	%r269, [%r446+-8124];
	ld.shared.u32 	%r270, [%r445+256];
	add.s32 	%r271, %r270, %r269;
	min.s32 	%r272, %r271, %r260;
	ld.shared.u32 	%r273, [%r445+384];
	add.s32 	%r274, %r273, %r269;
	min.s32 	%r275, %r274, %r263;
	ld.shared.u32 	%r276, [%r446+68];
	add.s32 	%r277, %r270, %r276;
	min.s32 	%r278, %r277, %r266;
	add.s32 	%r279, %r273, %r276;
	min.s32 	%r280, %r279, %r268;
	ld.shared.u32 	%r281, [%r446+-8120];
	ld.shared.u32 	%r282, [%r445+512];
	add.s32 	%r283, %r282, %r281;
	min.s32 	%r284, %r283, %r272;
	ld.shared.u32 	%r285, [%r445+640];
	add.s32 	%r286, %r285, %r281;
	min.s32 	%r287, %r286, %r275;
	ld.shared.u32 	%r288, [%r446+72];
	add.s32 	%r289, %r282, %r288;
	min.s32 	%r290, %r289, %r278;
	add.s32 	%r291, %r285, %r288;
	min.s32 	%r292, %r291, %r280;
	ld.shared.u32 	%r293, [%r446+-8116];
	ld.shared.u32 	%r294, [%r445+768];
	add.s32 	%r295, %r294, %r293;
	min.s32 	%r296, %r295, %r284;
	ld.shared.u32 	%r297, [%r445+896];
	add.s32 	%r298, %r297, %r293;
	min.s32 	%r299, %r298, %r287;
	ld.shared.u32 	%r300, [%r446+76];
	add.s32 	%r301, %r294, %r300;
	min.s32 	%r302, %r301, %r290;
	add.s32 	%r303, %r297, %r300;
	min.s32 	%r304, %r303, %r292;
	ld.shared.u32 	%r305, [%r446+-8112];
	ld.shared.u32 	%r306, [%r445+1024];
	add.s32 	%r307, %r306, %r305;
	min.s32 	%r308, %r307, %r296;
	ld.shared.u32 	%r309, [%r445+1152];
	add.s32 	%r310, %r309, %r305;
	min.s32 	%r311, %r310, %r299;
	ld.shared.u32 	%r312, [%r446+80];
	add.s32 	%r313, %r306, %r312;
	min.s32 	%r314, %r313, %r302;
	add.s32 	%r315, %r309, %r312;
	min.s32 	%r316, %r315, %r304;
	ld.shared.u32 	%r317, [%r446+-8108];
	ld.shared.u32 	%r318, [%r445+1280];
	add.s32 	%r319, %r318, %r317;
	min.s32 	%r320, %r319, %r308;
	ld.shared.u32 	%r321, [%r445+1408];
	add.s32 	%r322, %r321, %r317;
	min.s32 	%r323, %r322, %r311;
	ld.shared.u32 	%r324, [%r446+84];
	add.s32 	%r325, %r318, %r324;
	min.s32 	%r326, %r325, %r314;
	add.s32 	%r327, %r321, %r324;
	min.s32 	%r328, %r327, %r316;
	ld.shared.u32 	%r329, [%r446+-8104];
	ld.shared.u32 	%r330, [%r445+1536];
	add.s32 	%r331, %r330, %r329;
	min.s32 	%r332, %r331, %r320;
	ld.shared.u32 	%r333, [%r445+1664];
	add.s32 	%r334, %r333, %r329;
	min.s32 	%r335, %r334, %r323;
	ld.shared.u32 	%r336, [%r446+88];
	add.s32 	%r337, %r330, %r336;
	min.s32 	%r338, %r337, %r326;
	add.s32 	%r339, %r333, %r336;
	min.s32 	%r340, %r339, %r328;
	ld.shared.u32 	%r341, [%r446+-8100];
	ld.shared.u32 	%r342, [%r445+1792];
	add.s32 	%r343, %r342, %r341;
	min.s32 	%r344, %r343, %r332;
	ld.shared.u32 	%r345, [%r445+1920];
	add.s32 	%r346, %r345, %r341;
	min.s32 	%r347, %r346, %r335;
	ld.shared.u32 	%r348, [%r446+92];
	add.s32 	%r349, %r342, %r348;
	min.s32 	%r350, %r349, %r338;
	add.s32 	%r351, %r345, %r348;
	min.s32 	%r352, %r351, %r340;
	ld.shared.u32 	%r353, [%r446+-8096];
	ld.shared.u32 	%r354, [%r445+2048];
	add.s32 	%r355, %r354, %r353;
	min.s32 	%r356, %r355, %r344;
	ld.shared.u32 	%r357, [%r445+2176];
	add.s32 	%r358, %r357, %r353;
	min.s32 	%r359, %r358, %r347;
	ld.shared.u32 	%r360, [%r446+96];
	add.s32 	%r361, %r354, %r360;
	min.s32 	%r362, %r361, %r350;
	add.s32 	%r363, %r357, %r360;
	min.s32 	%r364, %r363, %r352;
	ld.shared.u32 	%r365, [%r446+-8092];
	ld.shared.u32 	%r366, [%r445+2304];
	add.s32 	%r367, %r366, %r365;
	min.s32 	%r368, %r367, %r356;
	ld.shared.u32 	%r369, [%r445+2432];
	add.s32 	%r370, %r369, %r365;
	min.s32 	%r371, %r370, %r359;
	ld.shared.u32 	%r372, [%r446+100];
	add.s32 	%r373, %r366, %r372;
	min.s32 	%r374, %r373, %r362;
	add.s32 	%r375, %r369, %r372;
	min.s32 	%r376, %r375, %r364;
	ld.shared.u32 	%r377, [%r446+-8088];
	ld.shared.u32 	%r378, [%r445+2560];
	add.s32 	%r379, %r378, %r377;
	min.s32 	%r380, %r379, %r368;
	ld.shared.u32 	%r381, [%r445+2688];
	add.s32 	%r382, %r381, %r377;
	min.s32 	%r383, %r382, %r371;
	ld.shared.u32 	%r384, [%r446+104];
	add.s32 	%r385, %r378, %r384;
	min.s32 	%r386, %r385, %r374;
	add.s32 	%r387, %r381, %r384;
	min.s32 	%r388, %r387, %r376;
	ld.shared.u32 	%r389, [%r446+-8084];
	ld.shared.u32 	%r390, [%r445+2816];
	add.s32 	%r391, %r390, %r389;
	min.s32 	%r392, %r391, %r380;
	ld.shared.u32 	%r393, [%r445+2944];
	add.s32 	%r394, %r393, %r389;
	min.s32 	%r395, %r394, %r383;
	ld.shared.u32 	%r396, [%r446+108];
	add.s32 	%r397, %r390, %r396;
	min.s32 	%r398, %r397, %r386;
	add.s32 	%r399, %r393, %r396;
	min.s32 	%r400, %r399, %r388;
	ld.shared.u32 	%r401, [%r446+-8080];
	ld.shared.u32 	%r402, [%r445+3072];
	add.s32 	%r403, %r402, %r401;
	min.s32 	%r404, %r403, %r392;
	ld.shared.u32 	%r405, [%r445+3200];
	add.s32 	%r406, %r405, %r401;
	min.s32 	%r407, %r406, %r395;
	ld.shared.u32 	%r408, [%r446+112];
	add.s32 	%r409, %r402, %r408;
	min.s32 	%r410, %r409, %r398;
	add.s32 	%r411, %r405, %r408;
	min.s32 	%r412, %r411, %r400;
	ld.shared.u32 	%r413, [%r446+-8076];
	ld.shared.u32 	%r414, [%r445+3328];
	add.s32 	%r415, %r414, %r413;
	min.s32 	%r416, %r415, %r404;
	ld.shared.u32 	%r417, [%r445+3456];
	add.s32 	%r418, %r417, %r413;
	min.s32 	%r419, %r418, %r407;
	ld.shared.u32 	%r420, [%r446+116];
	add.s32 	%r421, %r414, %r420;
	min.s32 	%r422, %r421, %r410;
	add.s32 	%r423, %r417, %r420;
	min.s32 	%r424, %r423, %r412;
	ld.shared.u32 	%r425, [%r446+-8072];
	ld.shared.u32 	%r426, [%r445+3584];
	add.s32 	%r427, %r426, %r425;
	min.s32 	%r428, %r427, %r416;
	ld.shared.u32 	%r429, [%r445+3712];
	add.s32 	%r430, %r429, %r425;
	min.s32 	%r431, %r430, %r419;
	ld.shared.u32 	%r432, [%r446+120];
	add.s32 	%r433, %r426, %r432;
	min.s32 	%r434, %r433, %r422;
	add.s32 	%r435, %r429, %r432;
	min.s32 	%r436, %r435, %r424;
	ld.shared.u32 	%r437, [%r446+-8068];
	ld.shared.u32 	%r438, [%r445+3840];
	add.s32 	%r439, %r438, %r437;
	min.s32 	%r451, %r439, %r428;
	ld.shared.u32 	%r440, [%r445+3968];
	add.s32 	%r441, %r440, %r437;
	min.s32 	%r450, %r441, %r431;
	ld.shared.u32 	%r442, [%r446+124];
	add.s32 	%r443, %r438, %r442;
	min.s32 	%r449, %r443, %r434;
	add.s32 	%r444, %r440, %r442;
	min.s32 	%r448, %r444, %r436;
	add.s32 	%r447, %r447, 128;
	add.s32 	%r446, %r446, 128;
	add.s32 	%r445, %r445, 8192;
	setp.ne.s32 	%p1, %r447, 8448;
	@%p1 bra 	$L__BB2_1;
	st.shared.u32 	[%r1], %r451;
	st.shared.u32 	[%r1+128], %r450;
	st.shared.u32 	[%r1+8192], %r449;
	st.shared.u32 	[%r1+8320], %r448;
	st.global.u32 	[%rd1], %r451;
	st.global.u32 	[%rd1+128], %r450;
	st.global.u32 	[%rd2], %r449;
	st.global.u32 	[%rd2+128], %r448;
	ret;

}


// ===== COMPILED SASS (sm_100) =====

	.target	sm_100

	.elftype	@"ET_EXEC"


//--------------------- .note.nv.tkinfo           --------------------------
	.section	.note.nv.tkinfo,"",@"SHT_NOTE"
	.sectionflags	@"SHF_NOTE_NV_TKINFO"
	.tkinfo
        /*0018*/ 	.word	0x00000002
        /*0030*/ 	.string	""
        /*0030*/ 	.string	"ptxas"
        /*0030*/ 	.string	"Cuda compilation tools, release 13.0, V13.0.88"
        /*0030*/ 	.string	"Build cuda_13.0.r13.0/compiler.36424714_0"
        /*0030*/ 	.string	"-arch sm_100 -m 64 "



//--------------------- .note.nv.cuinfo           --------------------------
	.section	.note.nv.cuinfo,"",@"SHT_NOTE"
	.sectionflags	@"SHF_NOTE_NV_CUINFO"
        /*0018*/ 	.short	0x0002
        /*001a*/ 	.short	0x0064
        /*001c*/ 	.short	0x0082
	.zero		2


//--------------------- .nv.info                  --------------------------
	.section	.nv.info,"",@"SHT_CUDA_INFO"
	.align	4


	//----- nvinfo : EIATTR_REGCOUNT
	.align		4
        /*0000*/ 	.byte	0x04, 0x2f
        /*0002*/ 	.short	(.L_1 - .L_0)
	.align		4
.L_0:
        /*0004*/ 	.word	index@(_Z6phase1Piii)
        /*0008*/ 	.word	0x00000012


	//----- nvinfo : EIATTR_FRAME_SIZE
	.align		4
.L_1:
        /*000c*/ 	.byte	0x04, 0x11
        /*000e*/ 	.short	(.L_3 - .L_2)
	.align		4
.L_2:
        /*0010*/ 	.word	index@(_Z6phase1Piii)
        /*0014*/ 	.word	0x00000000


	//----- nvinfo : EIATTR_REGCOUNT
	.align		4
.L_3:
        /*0018*/ 	.byte	0x04, 0x2f
        /*001a*/ 	.short	(.L_5 - .L_4)
	.align		4
.L_4:
        /*001c*/ 	.word	index@(_Z6phase2Piii)
        /*0020*/ 	.word	0x00000020


	//----- nvinfo : EIATTR_FRAME_SIZE
	.align		4
.L_5:
        /*0024*/ 	.byte	0x04, 0x11
        /*0026*/ 	.short	(.L_7 - .L_6)
	.align		4
.L_6:
        /*0028*/ 	.word	index@(_Z6phase2Piii)
        /*002c*/ 	.word	0x00000000


	//----- nvinfo : EIATTR_REGCOUNT
	.align		4
.L_7:
        /*0030*/ 	.byte	0x04, 0x2f
        /*0032*/ 	.short	(.L_9 - .L_8)
	.align		4
.L_8:
        /*0034*/ 	.word	index@(_Z6phase3Piii)
        /*0038*/ 	.word	0x0000001f


	//----- nvinfo : EIATTR_FRAME_SIZE
	.align		4
.L_9:
        /*003c*/ 	.byte	0x04, 0x11
        /*003e*/ 	.short	(.L_11 - .L_10)
	.align		4
.L_10:
        /*0040*/ 	.word	index@(_Z6phase3Piii)
        /*0044*/ 	.word	0x00000000


	//----- nvinfo : EIATTR_MIN_STACK_SIZE
	.align		4
.L_11:
        /*0048*/ 	.byte	0x04, 0x12
        /*004a*/ 	.short	(.L_13 - .L_12)
	.align		4
.L_12:
        /*004c*/ 	.word	index@(_Z6phase3Piii)
        /*0050*/ 	.word	0x00000000


	//----- nvinfo : EIATTR_MIN_STACK_SIZE
	.align		4
.L_13:
        /*0054*/ 	.byte	0x04, 0x12
        /*0056*/ 	.short	(.L_15 - .L_14)
	.align		4
.L_14:
        /*0058*/ 	.word	index@(_Z6phase2Piii)
        /*005c*/ 	.word	0x00000000


	//----- nvinfo : EIATTR_MIN_STACK_SIZE
	.align		4
.L_15:
        /*0060*/ 	.byte	0x04, 0x12
        /*0062*/ 	.short	(.L_17 - .L_16)
	.align		4
.L_16:
        /*0064*/ 	.word	index@(_Z6phase1Piii)
        /*0068*/ 	.word	0x00000000
.L_17:


//--------------------- .nv.compat                --------------------------
	.section	.nv.compat,"",@"SHT_CUDA_COMPAT_INFO"
	.align	4
        /*0000*/ 	.byte	0x02, 0x09, 0x00, 0x00, 0x02, 0x02, 0x01, 0x00, 0x02, 0x05, 0x05, 0x00, 0x03, 0x07, 0x01, 0x01
        /*0010*/ 	.byte	0x02, 0x03, 0x00, 0x00, 0x02, 0x06, 0x01, 0x00, 0x04, 0x0b, 0x08, 0x00, 0x09, 0x00, 0x00, 0x00
        /*0020*/ 	.byte	0x00, 0x00, 0x00, 0x00


//--------------------- .nv.info._Z6phase3Piii    --------------------------
	.section	.nv.info._Z6phase3Piii,"",@"SHT_CUDA_INFO"
	.sectionflags	@""
	.align	4


	//----- nvinfo : EIATTR_CUDA_API_VERSION
	.align		4
        /*0000*/ 	.byte	0x04, 0x37
        /*0002*/ 	.short	(.L_19 - .L_18)
.L_18:
        /*0004*/ 	.word	0x00000082


	//----- nvinfo : EIATTR_KPARAM_INFO
	.align		4
.L_19:
        /*0008*/ 	.byte	0x04, 0x17
        /*000a*/ 	.short	(.L_21 - .L_20)
.L_20:
        /*000c*/ 	.word	0x00000000
        /*0010*/ 	.short	0x0002
        /*0012*/ 	.short	0x000c
        /*0014*/ 	.byte	0x00, 0xf0, 0x11, 0x00


	//----- nvinfo : EIATTR_KPARAM_INFO
	.align		4
.L_21:
        /*0018*/ 	.byte	0x04, 0x17
        /*001a*/ 	.short	(.L_23 - .L_22)
.L_22:
        /*001c*/ 	.word	0x00000000
        /*0020*/ 	.short	0x0001
        /*0022*/ 	.short	0x0008
        /*0024*/ 	.byte	0x00, 0xf0, 0x11, 0x00


	//----- nvinfo : EIATTR_KPARAM_INFO
	.align		4
.L_23:
        /*0028*/ 	.byte	0x04, 0x17
        /*002a*/ 	.short	(.L_25 - .L_24)
.L_24:
        /*002c*/ 	.word	0x00000000
        /*0030*/ 	.short	0x0000
        /*0032*/ 	.short	0x0000
        /*0034*/ 	.byte	0x00, 0xf5, 0x21, 0x00


	//----- nvinfo : EIATTR_SPARSE_MMA_MASK
	.align		4
.L_25:
        /*0038*/ 	.byte	0x03, 0x50
        /*003a*/ 	.short	0x0000


	//----- nvinfo : EIATTR_MAXREG_COUNT
	.align		4
        /*003c*/ 	.byte	0x03, 0x1b
        /*003e*/ 	.short	0x00ff


	//----- nvinfo : EIATTR_NUM_BARRIERS
	.align		4
        /*0040*/ 	.byte	0x02, 0x4c
        /*0042*/ 	.byte	0x01
	.zero		1


	//----- nvinfo : EIATTR_MERCURY_ISA_VERSION
	.align		4
        /*0044*/ 	.byte	0x03, 0x5f
        /*0046*/ 	.short	0x0101


	//----- nvinfo : EIATTR_VRC_CTA_INIT_COUNT
	.align		4
        /*0048*/ 	.byte	0x02, 0x4a
	.zero		1
	.zero		1


	//----- nvinfo : EIATTR_EXIT_INSTR_OFFSETS
	.align		4
        /*004c*/ 	.byte	0x04, 0x1c
        /*004e*/ 	.short	(.L_27 - .L_26)


	//   ....[0]....
.L_26:
        /*0050*/ 	.word	0x00001200


	//----- nvinfo : EIATTR_CBANK_PARAM_SIZE
	.align		4
.L_27:
        /*0054*/ 	.byte	0x03, 0x19
        /*0056*/ 	.short	0x0010


	//----- nvinfo : EIATTR_PARAM_CBANK
	.align		4
        /*0058*/ 	.byte	0x04, 0x0a
        /*005a*/ 	.short	(.L_29 - .L_28)
	.align		4
.L_28:
        /*005c*/ 	.word	index@(.nv.constant0._Z6phase3Piii)
        /*0060*/ 	.short	0x0380
        /*0062*/ 	.short	0x0010


	//----- nvinfo : EIATTR_SW_WAR
	.align		4
.L_29:
        /*0064*/ 	.byte	0x04, 0x36
        /*0066*/ 	.short	(.L_31 - .L_30)
.L_30:
        /*0068*/ 	.word	0x00000008
.L_31:


//--------------------- .nv.info._Z6phase2Piii    --------------------------
	.section	.nv.info._Z6phase2Piii,"",@"SHT_CUDA_INFO"
	.sectionflags	@""
	.align	4


	//----- nvinfo : EIATTR_CUDA_API_VERSION
	.align		4
        /*0000*/ 	.byte	0x04, 0x37
        /*0002*/ 	.short	(.L_33 - .L_32)
.L_32:
        /*0004*/ 	.word	0x00000082


	//----- nvinfo : EIATTR_KPARAM_INFO
	.align		4
.L_33:
        /*0008*/ 	.byte	0x04, 0x17
        /*000a*/ 	.short	(.L_35 - .L_34)
.L_34:
        /*000c*/ 	.word	0x00000000
        /*0010*/ 	.short	0x0002
        /*0012*/ 	.short	0x000c
        /*0014*/ 	.byte	0x00, 0xf0, 0x11, 0x00


	//----- nvinfo : EIATTR_KPARAM_INFO
	.align		4
.L_35:
        /*0018*/ 	.byte	0x04, 0x17
        /*001a*/ 	.short	(.L_37 - .L_36)
.L_36:
        /*001c*/ 	.word	0x00000000
        /*0020*/ 	.short	0x0001
        /*0022*/ 	.short	0x0008
        /*0024*/ 	.byte	0x00, 0xf0, 0x11, 0x00


	//----- nvinfo : EIATTR_KPARAM_INFO
	.align		4
.L_37:
        /*0028*/ 	.byte	0x04, 0x17
        /*002a*/ 	.short	(.L_39 - .L_38)
.L_38:
        /*002c*/ 	.word	0x00000000
        /*0030*/ 	.short	0x0000
        /*0032*/ 	.short	0x0000
        /*0034*/ 	.byte	0x00, 0xf5, 0x21, 0x00


	//----- nvinfo : EIATTR_SPARSE_MMA_MASK
	.align		4
.L_39:
        /*0038*/ 	.byte	0x03, 0x50
        /*003a*/ 	.short	0x0000


	//----- nvinfo : EIATTR_MAXREG_COUNT
	.align		4
        /*003c*/ 	.byte	0x03, 0x1b
        /*003e*/ 	.short	0x00ff


	//----- nvinfo : EIATTR_NUM_BARRIERS
	.align		4
        /*0040*/ 	.byte	0x02, 0x4c
        /*0042*/ 	.byte	0x01
	.zero		1


	//----- nvinfo : EIATTR_MERCURY_ISA_VERSION
	.align		4
        /*0044*/ 	.byte	0x03, 0x5f
        /*0046*/ 	.short	0x0101


	//----- nvinfo : EIATTR_VRC_CTA_INIT_COUNT
	.align		4
        /*0048*/ 	.byte	0x02, 0x4a
	.zero		1
	.zero		1


	//----- nvinfo : EIATTR_EXIT_INSTR_OFFSETS
	.align		4
        /*004c*/ 	.byte	0x04, 0x1c
        /*004e*/ 	.short	(.L_41 - .L_40)


	//   ....[0]....
.L_40:
        /*0050*/ 	.word	0x00003df0


	//----- nvinfo : EIATTR_CBANK_PARAM_SIZE
	.align		4
.L_41:
        /*0054*/ 	.byte	0x03, 0x19
        /*0056*/ 	.short	0x0010


	//----- nvinfo : EIATTR_PARAM_CBANK
	.align		4
        /*0058*/ 	.byte	0x04, 0x0a
        /*005a*/ 	.short	(.L_43 - .L_42)
	.align		4
.L_42:
        /*005c*/ 	.word	index@(.nv.constant0._Z6phase2Piii)
        /*0060*/ 	.short	0x0380
        /*0062*/ 	.short	0x0010


	//----- nvinfo : EIATTR_SW_WAR
	.align		4
.L_43:
        /*0064*/ 	.byte	0x04, 0x36
        /*0066*/ 	.short	(.L_45 - .L_44)
.L_44:
        /*0068*/ 	.word	0x00000008
.L_45:


//--------------------- .nv.info._Z6phase1Piii    --------------------------
	.section	.nv.info._Z6phase1Piii,"",@"SHT_CUDA_INFO"
	.sectionflags	@""
	.align	4


	//----- nvinfo : EIATTR_CUDA_API_VERSION
	.align		4
        /*0000*/ 	.byte	0x04, 0x37
        /*0002*/ 	.short	(.L_47 - .L_46)
.L_46:
        /*0004*/ 	.word	0x00000082


	//----- nvinfo : EIATTR_KPARAM_INFO
	.align		4
.L_47:
        /*0008*/ 	.byte	0x04, 0x17
        /*000a*/ 	.short	(.L_49 - .L_48)
.L_48:
        /*000c*/ 	.word	0x00000000
        /*0010*/ 	.short	0x0002
        /*0012*/ 	.short	0x000c
        /*0014*/ 	.byte	0x00, 0xf0, 0x11, 0x00


	//----- nvinfo : EIATTR_KPARAM_INFO
	.align		4
.L_49:
        /*0018*/ 	.byte	0x04, 0x17
        /*001a*/ 	.short	(.L_51 - .L_50)
.L_50:
        /*001c*/ 	.word	0x00000000
        /*0020*/ 	.short	0x0001
        /*0022*/ 	.short	0x0008
        /*0024*/ 	.byte	0x00, 0xf0, 0x11, 0x00


	//----- nvinfo : EIATTR_KPARAM_INFO
	.align		4
.L_51:
        /*0028*/ 	.byte	0x04, 0x17
        /*002a*/ 	.short	(.L_53 - .L_52)
.L_52:
        /*002c*/ 	.word	0x00000000
        /*0030*/ 	.short	0x0000
        /*0032*/ 	.short	0x0000
        /*0034*/ 	.byte	0x00, 0xf5, 0x21, 0x00


	//----- nvinfo : EIATTR_SPARSE_MMA_MASK
	.align		4
.L_53:
        /*0038*/ 	.byte	0x03, 0x50
        /*003a*/ 	.short	0x0000


	//----- nvinfo : EIATTR_MAXREG_COUNT
	.align		4
        /*003c*/ 	.byte	0x03, 0x1b
        /*003e*/ 	.short	0x00ff


	//----- nvinfo : EIATTR_NUM_BARRIERS
	.align		4
        /*0040*/ 	.byte	0x02, 0x4c
        /*0042*/ 	.byte	0x01
	.zero		1


	//----- nvinfo : EIATTR_MERCURY_ISA_VERSION
	.align		4
        /*0044*/ 	.byte	0x03, 0x5f
        /*0046*/ 	.short	0x0101


	//----- nvinfo : EIATTR_VRC_CTA_INIT_COUNT
	.align		4
        /*0048*/ 	.byte	0x02, 0x4a
	.zero		1
	.zero		1


	//----- nvinfo : EIATTR_EXIT_INSTR_OFFSETS
	.align		4
        /*004c*/ 	.byte	0x04, 0x1c
        /*004e*/ 	.short	(.L_55 - .L_54)


	//   ....[0]....
.L_54:
        /*0050*/ 	.word	0x00002ca0


	//----- nvinfo : EIATTR_CBANK_PARAM_SIZE
	.align		4
.L_55:
        /*0054*/ 	.byte	0x03, 0x19
        /*0056*/ 	.short	0x0010


	//----- nvinfo : EIATTR_PARAM_CBANK
	.align		4
        /*0058*/ 	.byte	0x04, 0x0a
        /*005a*/ 	.short	(.L_57 - .L_56)
	.align		4
.L_56:
        /*005c*/ 	.word	index@(.nv.constant0._Z6phase1Piii)
        /*0060*/ 	.short	0x0380
        /*0062*/ 	.short	0x0010


	//----- nvinfo : EIATTR_SW_WAR
	.align		4
.L_57:
        /*0064*/ 	.byte	0x04, 0x36
        /*0066*/ 	.short	(.L_59 - .L_58)
.L_58:
        /*0068*/ 	.word	0x00000008
.L_59:


//--------------------- .nv.callgraph             --------------------------
	.section	.nv.callgraph,"",@"SHT_CUDA_CALLGRAPH"
	.align	4
	.sectionentsize	8
	.align		4
        /*0000*/ 	.word	0x00000000
	.align		4
        /*0004*/ 	.word	0xffffffff
	.align		4
        /*0008*/ 	.word	0x00000000
	.align		4
        /*000c*/ 	.word	0xfffffffe
	.align		4
        /*0010*/ 	.word	0x00000000
	.align		4
        /*0014*/ 	.word	0xfffffffd
	.align		4
        /*0018*/ 	.word	0x00000000
	.align		4
        /*001c*/ 	.word	0xfffffffc


//--------------------- .text._Z6phase3Piii       --------------------------
	.section	.text._Z6phase3Piii,"ax",@progbits
	.align	128
        .global         _Z6phase3Piii
        .type           _Z6phase3Piii,@function
        .size           _Z6phase3Piii,(.L_x_6 - _Z6phase3Piii)
        .other          _Z6phase3Piii,@"STO_CUDA_ENTRY STV_DEFAULT"
_Z6phase3Piii:
.text._Z6phase3Piii:
[----:B------:R-:W-:Y:S01]  /*0000*/  LDC R1, c[0x0][0x37c] ;  /* 0x0000df00ff017b82 */ /* 0x000fe20000000800 */
[----:B------:R-:W0:Y:S07]  /*0010*/  S2R R11, SR_TID.X ;  /* 0x00000000000b7919 */ /* 0x000e2e0000002100 */
[----:B------:R-:W1:Y:S01]  /*0020*/  LDC.64 R8, c[0x0][0x388] ;  /* 0x0000e200ff087b82 */ /* 0x000e620000000a00 */
[----:B------:R-:W2:Y:S01]  /*0030*/  LDCU.64 UR8, c[0x0][0x358] ;  /* 0x00006b00ff0877ac */ /* 0x000ea20008000a00 */
[----:B------:R-:W3:Y:S01]  /*0040*/  S2R R2, SR_CTAID.X ;  /* 0x0000000000027919 */ /* 0x000ee20000002500 */
[----:B------:R-:W4:Y:S05]  /*0050*/  S2R R0, SR_TID.Y ;  /* 0x0000000000007919 */ /* 0x000f2a0000002200 */
[----:B------:R-:W5:Y:S01]  /*0060*/  LDC.64 R4, c[0x0][0x380] ;  /* 0x0000e000ff047b82 */ /* 0x000f620000000a00 */
[----:B------:R-:W2:Y:S01]  /*0070*/  S2R R7, SR_CTAID.Y ;  /* 0x0000000000077919 */ /* 0x000ea20000002600 */
[----:B-1----:R-:W-:-:S02]  /*0080*/  IMAD.SHL.U32 R13, R9, 0x20, RZ ;  /* 0x00000020090d7824 */ /* 0x002fc400078e00ff */
[--C-:B0-----:R-:W-:Y:S02]  /*0090*/  IMAD R6, R8, 0x40, R11.reuse ;  /* 0x0000004008067824 */ /* 0x101fe400078e020b */
[----:B---3--:R-:W-:Y:S02]  /*00a0*/  IMAD R2, R2, 0x40, R11 ;  /* 0x0000004002027824 */ /* 0x008fe400078e020b */
[--C-:B----4-:R-:W-:Y:S02]  /*00b0*/  IMAD R3, R8, 0x40, R0.reuse ;  /* 0x0000004008037824 */ /* 0x110fe400078e0200 */
[----:B--2---:R-:W-:Y:S02]  /*00c0*/  IMAD R7, R7, 0x40, R0 ;  /* 0x0000004007077824 */ /* 0x004fe400078e0200 */
[-CC-:B------:R-:W-:Y:S02]  /*00d0*/  IMAD R3, R3, R9.reuse, R2.reuse ;  /* 0x0000000903037224 */ /* 0x180fe400078e0202 */
[----:B------:R-:W-:-:S02]  /*00e0*/  IMAD R23, R7, R9, R2 ;  /* 0x0000000907177224 */ /* 0x000fc400078e0202 */
[----:B------:R-:W-:Y:S02]  /*00f0*/  IMAD R7, R7, R9, R6 ;  /* 0x0000000907077224 */ /* 0x000fe400078e0206 */
[----:B-----5:R-:W-:-:S04]  /*0100*/  IMAD.WIDE R22, R23, 0x4, R4 ;  /* 0x0000000417167825 */ /* 0x020fc800078e0204 */
[--C-:B------:R-:W-:Y:S01]  /*0110*/  IMAD.WIDE R8, R3, 0x4, R4.reuse ;  /* 0x0000000403087825 */ /* 0x100fe200078e0204 */
[----:B------:R-:W2:Y:S03]  /*0120*/  LDG.E R18, desc[UR8][R22.64] ;  /* 0x0000000816127981 */ /* 0x000ea6000c1e1900 */
[----:B------:R-:W-:Y:S01]  /*0130*/  IMAD.WIDE R4, R7, 0x4, R4 ;  /* 0x0000000407047825 */ /* 0x000fe200078e0204 */
[----:B------:R-:W3:Y:S03]  /*0140*/  LDG.E R12, desc[UR8][R22.64+0x80] ;  /* 0x00008008160c7981 */ /* 0x000ee6000c1e1900 */
[C---:B------:R-:W-:Y:S01]  /*0150*/  IMAD.WIDE R20, R13.reuse, 0x4, R22 ;  /* 0x000000040d147825 */ /* 0x040fe200078e0216 */
[----:B------:R-:W4:Y:S03]  /*0160*/  LDG.E R10, desc[UR8][R8.64] ;  /* 0x00000008080a7981 */ /* 0x000f26000c1e1900 */
[C---:B------:R-:W-:Y:S01]  /*0170*/  IMAD.WIDE R2, R13.reuse, 0x4, R8 ;  /* 0x000000040d027825 */ /* 0x040fe200078e0208 */
[----:B------:R-:W5:Y:S03]  /*0180*/  LDG.E R14, desc[UR8][R20.64] ;  /* 0x00000008140e7981 */ /* 0x000f66000c1e1900 */
[----:B------:R-:W-:Y:S01]  /*0190*/  IMAD.WIDE R6, R13, 0x4, R4 ;  /* 0x000000040d067825 */ /* 0x000fe200078e0204 */
[----:B------:R-:W4:Y:S04]  /*01a0*/  LDG.E R16, desc[UR8][R20.64+0x80] ;  /* 0x0000800814107981 */ /* 0x000f28000c1e1900 */
[----:B------:R0:W4:Y:S04]  /*01b0*/  LDG.E R24, desc[UR8][R8.64+0x80] ;  /* 0x0000800808187981 */ /* 0x000128000c1e1900 */
[----:B------:R-:W4:Y:S04]  /*01c0*/  LDG.E R26, desc[UR8][R2.64] ;  /* 0x00000008021a7981 */ /* 0x000f28000c1e1900 */
[----:B------:R1:W4:Y:S04]  /*01d0*/  LDG.E R28, desc[UR8][R2.64+0x80] ;  /* 0x00008008021c7981 */ /* 0x000328000c1e1900 */
[----:B------:R-:W4:Y:S04]  /*01e0*/  LDG.E R15, desc[UR8][R4.64] ;  /* 0x00000008040f7981 */ /* 0x000f28000c1e1900 */
[----:B------:R-:W4:Y:S04]  /*01f0*/  LDG.E R17, desc[UR8][R4.64+0x80] ;  /* 0x0000800804117981 */ /* 0x000f28000c1e1900 */
[----:B------:R-:W4:Y:S04]  /*0200*/  LDG.E R19, desc[UR8][R6.64] ;  /* 0x0000000806137981 */ /* 0x000f28000c1e1900 */
[----:B------:R-:W4:Y:S01]  /*0210*/  LDG.E R25, desc[UR8][R6.64+0x80] ;  /* 0x0000800806197981 */ /* 0x000f22000c1e1900 */
[----:B------:R-:W1:Y:S01]  /*0220*/  S2UR UR6, SR_CgaCtaId ;  /* 0x00000000000679c3 */ /* 0x000e620000008800 */
[----:B------:R-:W-:-:S02]  /*0230*/  UMOV UR4, 0x400 ;  /* 0x0000040000047882 */ /* 0x000fc40000000000 */
[----:B------:R-:W-:Y:S01]  /*0240*/  UIADD3 UR5, UPT, UPT, UR4, 0x8000, URZ ;  /* 0x0000800004057890 */ /* 0x000fe2000fffe0ff */
[----:B0-----:R-:W-:Y:S01]  /*0250*/  IMAD R8, R0, 0x40, R11 ;  /* 0x0000004000087824 */ /* 0x001fe200078e020b */
[----:B-1----:R-:W-:Y:S02]  /*0260*/  ULEA UR7, UR6, UR4, 0x18 ;  /* 0x0000000406077291 */ /* 0x002fe4000f8ec0ff */
[----:B------:R-:W-:Y:S02]  /*0270*/  UIADD3 UR4, UPT, UPT, UR4, 0x4000, URZ ;  /* 0x0000400004047890 */ /* 0x000fe4000fffe0ff */
[----:B------:R-:W-:Y:S02]  /*0280*/  ULEA UR5, UR6, UR5, 0x18 ;  /* 0x0000000506057291 */ /* 0x000fe4000f8ec0ff */
[----:B------:R-:W-:Y:S01]  /*0290*/  ULEA UR4, UR6, UR4, 0x18 ;  /* 0x0000000406047291 */ /* 0x000fe2000f8ec0ff */
[----:B------:R-:W-:-:S03]  /*02a0*/  LEA R3, R8, UR7, 0x2 ;  /* 0x0000000708037c11 */ /* 0x000fc6000f8e10ff */
[C---:B------:R-:W-:Y:S02]  /*02b0*/  LEA R13, R8.reuse, UR5, 0x2 ;  /* 0x00000005080d7c11 */ /* 0x040fe4000f8e10ff */
[----:B------:R-:W-:Y:S02]  /*02c0*/  LEA R8, R8, UR4, 0x2 ;  /* 0x0000000408087c11 */ /* 0x000fe4000f8e10ff */
[----:B------:R-:W-:Y:S02]  /*02d0*/  LEA R0, R0, UR4, 0x8 ;  /* 0x0000000400007c11 */ /* 0x000fe4000f8e40ff */
[----:B------:R-:W-:-:S03]  /*02e0*/  LEA R2, R11, UR5, 0x2 ;  /* 0x000000050b027c11 */ /* 0x000fc6000f8e10ff */
[----:B------:R-:W-:Y:S02]  /*02f0*/  VIADD R0, R0, 0x2000 ;  /* 0x0000200000007836 */ /* 0x000fe40000000000 */
[----:B------:R-:W-:Y:S01]  /*0300*/  VIADD R2, R2, 0x1000 ;  /* 0x0000100002027836 */ /* 0x000fe20000000000 */
[----:B------:R-:W-:Y:S01]  /*0310*/  UMOV UR4, 0x2000 ;  /* 0x0000200000047882 */ /* 0x000fe20000000000 */
[----:B--2---:R0:W-:Y:S04]  /*0320*/  STS [R3], R18 ;  /* 0x0000001203007388 */ /* 0x0041e80000000800 */
[----:B---3--:R0:W-:Y:S04]  /*0330*/  STS [R3+0x80], R12 ;  /* 0x0000800c03007388 */ /* 0x0081e80000000800 */
[----:B-----5:R0:W-:Y:S04]  /*0340*/  STS [R3+0x2000], R14 ;  /* 0x0020000e03007388 */ /* 0x0201e80000000800 */
[----:B----4-:R0:W-:Y:S04]  /*0350*/  STS [R3+0x2080], R16 ;  /* 0x0020801003007388 */ /* 0x0101e80000000800 */
[----:B------:R0:W-:Y:S04]  /*0360*/  STS [R13], R10 ;  /* 0x0000000a0d007388 */ /* 0x0001e80000000800 */
[----:B------:R0:W-:Y:S04]  /*0370*/  STS [R13+0x80], R24 ;  /* 0x000080180d007388 */ /* 0x0001e80000000800 */
[----:B------:R0:W-:Y:S04]  /*0380*/  STS [R13+0x2000], R26 ;  /* 0x0020001a0d007388 */ /* 0x0001e80000000800 */
[----:B------:R0:W-:Y:S04]  /*0390*/  STS [R13+0x2080], R28 ;  /* 0x0020801c0d007388 */ /* 0x0001e80000000800 */
[----:B------:R0:W-:Y:S04]  /*03a0*/  STS [R8], R15 ;  /* 0x0000000f08007388 */ /* 0x0001e80000000800 */
[----:B------:R0:W-:Y:S04]  /*03b0*/  STS [R8+0x80], R17 ;  /* 0x0000801108007388 */ /* 0x0001e80000000800 */
[----:B------:R0:W-:Y:S04]  /*03c0*/  STS [R8+0x2000], R19 ;  /* 0x0020001308007388 */ /* 0x0001e80000000800 */
[----:B------:R0:W-:Y:S01]  /*03d0*/  STS [R8+0x2080], R25 ;  /* 0x0020801908007388 */ /* 0x0001e20000000800 */
[----:B------:R-:W-:Y:S06]  /*03e0*/  BAR.SYNC.DEFER_BLOCKING 0x0 ;  /* 0x0000000000007b1d */ /* 0x000fec0000010000 */
[----:B------:R0:W1:Y:S04]  /*03f0*/  LDS R9, [R3] ;  /* 0x0000000003097984 */ /* 0x0000680000000800 */
[----:B------:R0:W2:Y:S04]  /*0400*/  LDS R7, [R3+0x80] ;  /* 0x0000800003077984 */ /* 0x0000a80000000800 */
[----:B------:R0:W3:Y:S04]  /*0410*/  LDS R5, [R3+0x2000] ;  /* 0x0020000003057984 */ /* 0x0000e80000000800 */
[----:B------:R0:W4:Y:S02]  /*0420*/  LDS R27, [R3+0x2080] ;  /* 0x00208000031b7984 */ /* 0x0001240000000800 */
.L_x_0:
[----:B0-----:R-:W-:Y:S01]  /*0430*/  LDS R10, [R2+-0x1000] ;  /* 0xfff00000020a7984 */ /* 0x001fe20000000800 */
[----:B------:R-:W-:-:S03]  /*0440*/  UIADD3 UR4, UPT, UPT, UR4, 0x80, URZ ;  /* 0x0000008004047890 */ /* 0x000fc6000fffe0ff */
[----:B------:R-:W1:Y:S01]  /*0450*/  LDS.128 R12, [R0+-0x2000] ;  /* 0xffe00000000c7984 */ /* 0x000e620000000c00 */
[----:B------:R-:W-:-:S03]  /*0460*/  UISETP.NE.AND UP0, UPT, UR4, 0x2100, UPT ;  /* 0x000021000400788c */ /* 0x000fc6000bf05270 */
[----:B------:R-:W3:Y:S04]  /*0470*/  LDS.128 R16, [R0] ;  /* 0x0000000000107984 */ /* 0x000ee80000000c00 */
[----:B------:R-:W2:Y:S04]  /*0480*/  LDS R8, [R2+-0xf80] ;  /* 0xfff0800002087984 */ /* 0x000ea80000000800 */
[----:B------:R-:W0:Y:S04]  /*0490*/  LDS R6, [R2+-0xf00] ;  /* 0xfff1000002067984 */ /* 0x000e280000000800 */
[----:B------:R-:W5:Y:S04]  /*04a0*/  LDS R4, [R2+-0xe80] ;  /* 0xfff1800002047984 */ /* 0x000f680000000800 */
[----:B------:R-:W5:Y:S04]  /*04b0*/  LDS R11, [R2+-0xe00] ;  /* 0xfff20000020b7984 */ /* 0x000f680000000800 */
[----:B------:R-:W5:Y:S04]  /*04c0*/  LDS R25, [R2+-0xd80] ;  /* 0xfff2800002197984 */ /* 0x000f680000000800 */
[----:B------:R-:W5:Y:S04]  /*04d0*/  LDS R26, [R2+-0xd00] ;  /* 0xfff30000021a7984 */ /* 0x000f680000000800 */
[----:B------:R-:W5:Y:S04]  /*04e0*/  LDS R24, [R2+-0xc80] ;  /* 0xfff3800002187984 */ /* 0x000f680000000800 */
[----:B------:R-:W-:Y:S01]  /*04f0*/  LDS R28, [R2+-0x280] ;  /* 0xfffd8000021c7984 */ /* 0x000fe20000000800 */
[----:B-1----:R-:W-:-:S02]  /*0500*/  VIADDMNMX R9, R10, R12, R9, PT ;  /* 0x0000000c0a097246 */ /* 0x002fc40003800109 */
[----:B---3--:R-:W-:Y:S02]  /*0510*/  VIADDMNMX R5, R10, R16, R5, PT ;  /* 0x000000100a057246 */ /* 0x008fe40003800105 */
[C---:B--2---:R-:W-:Y:S02]  /*0520*/  VIADDMNMX R7, R8.reuse, R12, R7, PT ;  /* 0x0000000c08077246 */ /* 0x044fe40003800107 */
[----:B----4-:R-:W-:Y:S02]  /*0530*/  VIADDMNMX R8, R8, R16, R27, PT ;  /* 0x0000001008087246 */ /* 0x010fe4000380011b */
[C---:B0-----:R-:W-:Y:S01]  /*0540*/  VIADDMNMX R9, R6.reuse, R13, R9, PT ;  /* 0x0000000d06097246 */ /* 0x041fe20003800109 */
[----:B------:R-:W-:Y:S01]  /*0550*/  LDS R27, [R2+-0xa00] ;  /* 0xfff60000021b7984 */ /* 0x000fe20000000800 */
[----:B------:R-:W-:Y:S02]  /*0560*/  VIADDMNMX R5, R6, R17, R5, PT ;  /* 0x0000001106057246 */ /* 0x000fe40003800105 */
[----:B-----5:R-:W-:-:S02]  /*0570*/  VIADDMNMX R7, R4, R13, R7, PT ;  /* 0x0000000d04077246 */ /* 0x020fc40003800107 */
[----:B------:R-:W-:Y:S01]  /*0580*/  VIADDMNMX R17, R4, R17, R8, PT ;  /* 0x0000001104117246 */ /* 0x000fe20003800108 */
[----:B------:R-:W-:Y:S01]  /*0590*/  LDS R13, [R2+-0xc00] ;  /* 0xfff40000020d7984 */ /* 0x000fe20000000800 */
[C---:B------:R-:W-:Y:S02]  /*05a0*/  VIADDMNMX R12, R11.reuse, R14, R9, PT ;  /* 0x0000000e0b0c7246 */ /* 0x040fe40003800109 */
[----:B------:R-:W-:Y:S02]  /*05b0*/  VIADDMNMX R16, R11, R18, R5, PT ;  /* 0x000000120b107246 */ /* 0x000fe40003800105 */
[C---:B------:R-:W-:Y:S01]  /*05c0*/  VIADDMNMX R14, R25.reuse, R14, R7, PT ;  /* 0x0000000e190e7246 */ /* 0x040fe20003800107 */
[----:B------:R-:W0:Y:S01]  /*05d0*/  LDS.128 R8, [R0+0x10] ;  /* 0x0000100000087984 */ /* 0x000e220000000c00 */
[----:B------:R-:W-:Y:S02]  /*05e0*/  VIADDMNMX R17, R25, R18, R17, PT ;  /* 0x0000001219117246 */ /* 0x000fe40003800111 */
[C---:B------:R-:W-:Y:S01]  /*05f0*/  VIADDMNMX R12, R26.reuse, R15, R12, PT ;  /* 0x0000000f1a0c7246 */ /* 0x040fe2000380010c */
[----:B------:R-:W1:Y:S01]  /*0600*/  LDS.128 R4, [R0+-0x1ff0] ;  /* 0xffe0100000047984 */ /* 0x000e620000000c00 */
[----:B------:R-:W-:-:S02]  /*0610*/  VIADDMNMX R26, R26, R19, R16, PT ;  /* 0x000000131a1a7246 */ /* 0x000fc40003800110 */
[C---:B------:R-:W-:Y:S01]  /*0620*/  VIADDMNMX R15, R24.reuse, R15, R14, PT ;  /* 0x0000000f180f7246 */ /* 0x040fe2000380010e */
[----:B------:R-:W2:Y:S01]  /*0630*/  LDS R25, [R2+-0xb80] ;  /* 0xfff4800002197984 */ /* 0x000ea20000000800 */
[----:B------:R-:W-:-:S03]  /*0640*/  VIADDMNMX R19, R24, R19, R17, PT ;  /* 0x0000001318137246 */ /* 0x000fc60003800111 */
[----:B------:R-:W3:Y:S04]  /*0650*/  LDS R14, [R2+-0xb00] ;  /* 0xfff50000020e7984 */ /* 0x000ee80000000800 */
[----:B------:R-:W4:Y:S04]  /*0660*/  LDS R18, [R2+-0xa80] ;  /* 0xfff5800002127984 */ /* 0x000f280000000800 */
[----:B------:R-:W5:Y:S04]  /*0670*/  LDS R17, [R2+-0x980] ;  /* 0xfff6800002117984 */ /* 0x000f680000000800 */
[----:B------:R-:W5:Y:S04]  /*0680*/  LDS R16, [R2+-0x900] ;  /* 0xfff7000002107984 */ /* 0x000f680000000800 */
[----:B------:R-:W5:Y:S01]  /*0690*/  LDS R24, [R2+-0x880] ;  /* 0xfff7800002187984 */ /* 0x000f620000000800 */
[----:B0-----:R-:W-:-:S02]  /*06a0*/  VIADDMNMX R26, R13, R8, R26, PT ;  /* 0x000000080d1a7246 */ /* 0x001fc4000380011a */
[-C--:B-1----:R-:W-:Y:S02]  /*06b0*/  VIADDMNMX R12, R13, R4.reuse, R12, PT ;  /* 0x000000040d0c7246 */ /* 0x082fe4000380010c */
[C---:B--2---:R-:W-:Y:S02]  /*06c0*/  VIADDMNMX R15, R25.reuse, R4, R15, PT ;  /* 0x00000004190f7246 */ /* 0x044fe4000380010f */
[----:B------:R-:W-:Y:S02]  /*06d0*/  VIADDMNMX R19, R25, R8, R19, PT ;  /* 0x0000000819137246 */ /* 0x000fe40003800113 */
[C---:B---3--:R-:W-:Y:S01]  /*06e0*/  VIADDMNMX R12, R14.reuse, R5, R12, PT ;  /* 0x000000050e0c7246 */ /* 0x048fe2000380010c */
[----:B------:R-:W-:Y:S01]  /*06f0*/  LDS R25, [R2+-0x580] ;  /* 0xfffa800002197984 */ /* 0x000fe20000000800 */
[----:B------:R-:W-:Y:S02]  /*0700*/  VIADDMNMX R26, R14, R9, R26, PT ;  /* 0x000000090e1a7246 */ /* 0x000fe4000380011a */
[----:B----4-:R-:W-:-:S02]  /*0710*/  VIADDMNMX R15, R18, R5, R15, PT ;  /* 0x00000005120f7246 */ /* 0x010fc4000380010f */
[-C--:B------:R-:W-:Y:S01]  /*0720*/  VIADDMNMX R8, R27, R6.reuse, R12, PT ;  /* 0x000000061b087246 */ /* 0x080fe2000380010c */
[----:B------:R-:W-:Y:S01]  /*0730*/  LDS R5, [R2+-0x800] ;  /* 0xfff8000002057984 */ /* 0x000fe20000000800 */
[----:B------:R-:W-:Y:S02]  /*0740*/  VIADDMNMX R19, R18, R9, R19, PT ;  /* 0x0000000912137246 */ /* 0x000fe40003800113 */
[----:B-----5:R-:W-:Y:S01]  /*0750*/  VIADDMNMX R6, R17, R6, R15, PT ;  /* 0x0000000611067246 */ /* 0x020fe2000380010f */
[----:B------:R-:W-:Y:S01]  /*0760*/  LDS R9, [R2+-0x780] ;  /* 0xfff8800002097984 */ /* 0x000fe20000000800 */
[-C--:B------:R-:W-:Y:S02]  /*0770*/  VIADDMNMX R4, R27, R10.reuse, R26, PT ;  /* 0x0000000a1b047246 */ /* 0x080fe4000380011a */
[----:B------:R-:W-:Y:S01]  /*0780*/  VIADDMNMX R10, R17, R10, R19, PT ;  /* 0x0000000a110a7246 */ /* 0x000fe20003800113 */
[----:B------:R-:W0:Y:S01]  /*0790*/  LDS.128 R12, [R0+-0x1fe0] ;  /* 0xffe02000000c7984 */ /* 0x000e220000000c00 */
[----:B------:R-:W-:-:S02]  /*07a0*/  VIADDMNMX R8, R16, R7, R8, PT ;  /* 0x0000000710087246 */ /* 0x000fc40003800108 */
[----:B------:R-:W-:Y:S02]  /*07b0*/  VIADDMNMX R4, R16, R11, R4, PT ;  /* 0x0000000b10047246 */ /* 0x000fe40003800104 */
[----:B------:R-:W1:Y:S01]  /*07c0*/  LDS.128 R16, [R0+0x20] ;  /* 0x0000200000107984 */ /* 0x000e620000000c00 */
[C---:B------:R-:W-:Y:S02]  /*07d0*/  VIADDMNMX R26, R24.reuse, R7, R6, PT ;  /* 0x00000007181a7246 */ /* 0x040fe40003800106 */
[----:B------:R-:W-:Y:S01]  /*07e0*/  VIADDMNMX R24, R24, R11, R10, PT ;  /* 0x0000000b18187246 */ /* 0x000fe2000380010a */
[----:B------:R-:W2:Y:S04]  /*07f0*/  LDS R6, [R2+-0x700] ;  /* 0xfff9000002067984 */ /* 0x000ea80000000800 */
[----:B------:R-:W3:Y:S04]  /*0800*/  LDS R10, [R2+-0x680] ;  /* 0xfff98000020a7984 */ /* 0x000ee80000000800 */
[----:B------:R-:W4:Y:S01]  /*0810*/  LDS R7, [R2+-0x600] ;  /* 0xfffa000002077984 */ /* 0x000f220000000800 */
[----:B0-----:R-:W-:-:S02]  /*0820*/  VIADDMNMX R8, R5, R12, R8, PT ;  /* 0x0000000c05087246 */ /* 0x001fc40003800108 */
[----:B------:R-:W-:Y:S02]  /*0830*/  VIADDMNMX R11, R9, R12, R26, PT ;  /* 0x0000000c090b7246 */ /* 0x000fe4000380011a */
[----:B------:R-:W0:Y:S01]  /*0840*/  LDS R12, [R2+-0x500] ;  /* 0xfffb0000020c7984 */ /* 0x000e220000000800 */
[-C--:B-1----:R-:W-:Y:S02]  /*0850*/  VIADDMNMX R4, R5, R16.reuse, R4, PT ;  /* 0x0000001005047246 */ /* 0x082fe40003800104 */
[----:B------:R-:W-:Y:S02]  /*0860*/  VIADDMNMX R24, R9, R16, R24, PT ;  /* 0x0000001009187246 */ /* 0x000fe40003800118 */
[C---:B--2---:R-:W-:Y:S01]  /*0870*/  VIADDMNMX R4, R6.reuse, R17, R4, PT ;  /* 0x0000001106047246 */ /* 0x044fe20003800104 */
[----:B------:R-:W1:Y:S01]  /*0880*/  LDS R16, [R2+-0x480] ;  /* 0xfffb800002107984 */ /* 0x000e620000000800 */
[-C--:B------:R-:W-:Y:S02]  /*0890*/  VIADDMNMX R8, R6, R13.reuse, R8, PT ;  /* 0x0000000d06087246 */ /* 0x080fe40003800108 */
[----:B---3--:R-:W-:-:S02]  /*08a0*/  VIADDMNMX R11, R10, R13, R11, PT ;  /* 0x0000000d0a0b7246 */ /* 0x008fc4000380010b */
[----:B------:R-:W-:Y:S01]  /*08b0*/  VIADDMNMX R24, R10, R17, R24, PT ;  /* 0x000000110a187246 */ /* 0x000fe20003800118 */
[----:B------:R-:W-:Y:S01]  /*08c0*/  LDS R13, [R2+-0x400] ;  /* 0xfffc0000020d7984 */ /* 0x000fe20000000800 */
[C---:B----4-:R-:W-:Y:S02]  /*08d0*/  VIADDMNMX R26, R7.reuse, R14, R8, PT ;  /* 0x0000000e071a7246 */ /* 0x050fe40003800108 */
[----:B------:R-:W-:Y:S02]  /*08e0*/  VIADDMNMX R27, R7, R18, R4, PT ;  /* 0x00000012071b7246 */ /* 0x000fe40003800104 */
[C---:B------:R-:W-:Y:S01]  /*08f0*/  VIADDMNMX R17, R25.reuse, R14, R11, PT ;  /* 0x0000000e19117246 */ /* 0x040fe2000380010b */
[----:B------:R-:W2:Y:S01]  /*0900*/  LDS.128 R4, [R0+-0x1fd0] ;  /* 0xffe0300000047984 */ /* 0x000ea20000000c00 */
[----:B------:R-:W-:-:S03]  /*0910*/  VIADDMNMX R18, R25, R18, R24, PT ;  /* 0x0000001219127246 */ /* 0x000fc60003800118 */
[----:B------:R-:W3:Y:S04]  /*0920*/  LDS.128 R8, [R0+0x30] ;  /* 0x0000300000087984 */ /* 0x000ee80000000c00 */
[----:B------:R-:W4:Y:S01]  /*0930*/  LDS R25, [R2+-0x380] ;  /* 0xfffc800002197984 */ /* 0x000f220000000800 */
[C---:B0-----:R-:W-:Y:S02]  /*0940*/  VIADDMNMX R14, R12.reuse, R15, R26, PT ;  /* 0x0000000f0c0e7246 */ /* 0x041fe4000380011a */
[----:B------:R-:W-:Y:S01]  /*0950*/  VIADDMNMX R24, R12, R19, R27, PT ;  /* 0x000000130c187246 */ /* 0x000fe2000380011b */
[----:B------:R-:W-:Y:S01]  /*0960*/  LDS R26, [R2+-0x100] ;  /* 0xffff0000021a7984 */ /* 0x000fe20000000800 */
[----:B-1----:R-:W-:-:S03]  /*0970*/  VIADDMNMX R15, R16, R15, R17, PT ;  /* 0x0000000f100f7246 */ /* 0x002fc60003800111 */
[----:B------:R-:W0:Y:S01]  /*0980*/  LDS R12, [R2+-0x300] ;  /* 0xfffd0000020c7984 */ /* 0x000e220000000800 */
[----:B------:R-:W-:-:S03]  /*0990*/  VIADDMNMX R18, R16, R19, R18, PT ;  /* 0x0000001310127246 */ /* 0x000fc60003800112 */
[----:B------:R-:W1:Y:S04]  /*09a0*/  LDS R27, [R2+-0x200] ;  /* 0xfffe0000021b7984 */ /* 0x000e680000000800 */
[----:B------:R-:W5:Y:S01]  /*09b0*/  LDS R17, [R2+-0x180] ;  /* 0xfffe800002117984 */ /* 0x000f620000000800 */
[C---:B--2---:R-:W-:Y:S02]  /*09c0*/  VIADDMNMX R14, R13.reuse, R4, R14, PT ;  /* 0x000000040d0e7246 */ /* 0x044fe4000380010e */
[----:B---3--:R-:W-:Y:S02]  /*09d0*/  VIADDMNMX R13, R13, R8, R24, PT ;  /* 0x000000080d0d7246 */ /* 0x008fe40003800118 */
[----:B------:R-:W2:Y:S01]  /*09e0*/  LDS R24, [R2+-0x80] ;  /* 0xffff800002187984 */ /* 0x000ea20000000800 */
[----:B----4-:R-:W-:-:S02]  /*09f0*/  VIADDMNMX R15, R25, R4, R15, PT ;  /* 0x00000004190f7246 */ /* 0x010fc4000380010f */
[----:B------:R-:W-:Y:S02]  /*0a00*/  VIADDMNMX R18, R25, R8, R18, PT ;  /* 0x0000000819127246 */ /* 0x000fe40003800112 */
[C---:B------:R-:W-:Y:S01]  /*0a10*/  VIADDMNMX R8, R28.reuse, R5, R15, PT ;  /* 0x000000051c087246 */ /* 0x040fe2000380010f */
[----:B------:R-:W-:Y:S01]  /*0a20*/  LDS R25, [R2+0x280] ;  /* 0x0002800002197984 */ /* 0x000fe20000000800 */
[----:B------:R-:W-:-:S03]  /*0a30*/  VIADDMNMX R18, R28, R9, R18, PT ;  /* 0x000000091c127246 */ /* 0x000fc60003800112 */
[----:B------:R-:W-:Y:S01]  /*0a40*/  LDS R28, [R2+0x580] ;  /* 0x00058000021c7984 */ /* 0x000fe20000000800 */
[C---:B0-----:R-:W-:Y:S02]  /*0a50*/  VIADDMNMX R4, R12.reuse, R5, R14, PT ;  /* 0x000000050c047246 */ /* 0x041fe4000380010e */
[----:B------:R-:W-:Y:S01]  /*0a60*/  VIADDMNMX R13, R12, R9, R13, PT ;  /* 0x000000090c0d7246 */ /* 0x000fe2000380010d */
[----:B------:R-:W-:Y:S01]  /*0a70*/  LDS R5, [R2+0x80] ;  /* 0x0000800002057984 */ /* 0x000fe20000000800 */
[C---:B-1----:R-:W-:Y:S02]  /*0a80*/  VIADDMNMX R4, R27.reuse, R6, R4, PT ;  /* 0x000000061b047246 */ /* 0x042fe40003800104 */
[----:B------:R-:W-:Y:S01]  /*0a90*/  VIADDMNMX R27, R27, R10, R13, PT ;  /* 0x0000000a1b1b7246 */ /* 0x000fe2000380010d */
[----:B------:R-:W-:Y:S01]  /*0aa0*/  LDS R9, [R2] ;  /* 0x0000000002097984 */ /* 0x000fe20000000800 */
[C---:B-----5:R-:W-:Y:S02]  /*0ab0*/  VIADDMNMX R8, R17.reuse, R6, R8, PT ;  /* 0x0000000611087246 */ /* 0x060fe40003800108 */
[----:B------:R-:W-:Y:S01]  /*0ac0*/  VIADDMNMX R10, R17, R10, R18, PT ;  /* 0x0000000a110a7246 */ /* 0x000fe20003800112 */
[----:B------:R-:W0:Y:S01]  /*0ad0*/  LDS.128 R12, [R0+-0x1fc0] ;  /* 0xffe04000000c7984 */ /* 0x000e220000000c00 */
[----:B------:R-:W-:-:S02]  /*0ae0*/  VIADDMNMX R4, R26, R7, R4, PT ;  /* 0x000000071a047246 */ /* 0x000fc40003800104 */
[----:B------:R-:W-:Y:S01]  /*0af0*/  VIADDMNMX R26, R26, R11, R27, PT ;  /* 0x0000000b1a1a7246 */ /* 0x000fe2000380011b */
[----:B------:R-:W1:Y:S01]  /*0b00*/  LDS.128 R16, [R0+0x40] ;  /* 0x0000400000107984 */ /* 0x000e620000000c00 */
[----:B--2---:R-:W-:-:S03]  /*0b10*/  VIADDMNMX R27, R24, R7, R8, PT ;  /* 0x00000007181b7246 */ /* 0x004fc60003800108 */
[----:B------:R-:W2:Y:S01]  /*0b20*/  LDS R6, [R2+0x100] ;  /* 0x0001000002067984 */ /* 0x000ea20000000800 */
[----:B------:R-:W-:-:S03]  /*0b30*/  VIADDMNMX R11, R24, R11, R10, PT ;  /* 0x0000000b180b7246 */ /* 0x000fc6000380010a */
[----:B------:R-:W3:Y:S04]  /*0b40*/  LDS R8, [R2+0x180] ;  /* 0x0001800002087984 */ /* 0x000ee80000000800 */
[----:B------:R-:W4:Y:S04]  /*0b50*/  LDS R7, [R2+0x200] ;  /* 0x0002000002077984 */ /* 0x000f280000000800 */
[----:B------:R-:W5:Y:S01]  /*0b60*/  LDS R24, [R2+0x380] ;  /* 0x0003800002187984 */ /* 0x000f620000000800 */
[-C--:B0-----:R-:W-:Y:S02]  /*0b70*/  VIADDMNMX R4, R9, R12.reuse, R4, PT ;  /* 0x0000000c09047246 */ /* 0x081fe40003800104 */
[----:B------:R-:W-:-:S02]  /*0b80*/  VIADDMNMX R10, R5, R12, R27, PT ;  /* 0x0000000c050a7246 */ /* 0x000fc4000380011b */
[----:B------:R-:W0:Y:S01]  /*0b90*/  LDS R12, [R2+0x300] ;  /* 0x00030000020c7984 */ /* 0x000e220000000800 */
[-C--:B-1----:R-:W-:Y:S02]  /*0ba0*/  VIADDMNMX R26, R9, R16.reuse, R26, PT ;  /* 0x00000010091a7246 */ /* 0x082fe4000380011a */
[----:B------:R-:W-:Y:S02]  /*0bb0*/  VIADDMNMX R11, R5, R16, R11, PT ;  /* 0x00000010050b7246 */ /* 0x000fe4000380010b */
[C---:B--2---:R-:W-:Y:S02]  /*0bc0*/  VIADDMNMX R4, R6.reuse, R13, R4, PT ;  /* 0x0000000d06047246 */ /* 0x044fe40003800104 */
[-C--:B------:R-:W-:Y:S02]  /*0bd0*/  VIADDMNMX R26, R6, R17.reuse, R26, PT ;  /* 0x00000011061a7246 */ /* 0x080fe4000380011a */
[C---:B---3--:R-:W-:Y:S02]  /*0be0*/  VIADDMNMX R17, R8.reuse, R17, R11, PT ;  /* 0x0000001108117246 */ /* 0x048fe4000380010b */
[----:B------:R-:W-:-:S02]  /*0bf0*/  VIADDMNMX R10, R8, R13, R10, PT ;  /* 0x0000000d080a7246 */ /* 0x000fc4000380010a */
[C---:B----4-:R-:W-:Y:S01]  /*0c00*/  VIADDMNMX R16, R7.reuse, R14, R4, PT ;  /* 0x0000000e07107246 */ /* 0x050fe20003800104 */
[----:B------:R-:W-:Y:S01]  /*0c10*/  LDS R13, [R2+0x400] ;  /* 0x00040000020d7984 */ /* 0x000fe20000000800 */
[-C--:B------:R-:W-:Y:S02]  /*0c20*/  VIADDMNMX R26, R7, R18.reuse, R26, PT ;  /* 0x00000012071a7246 */ /* 0x080fe4000380011a */
[C---:B------:R-:W-:Y:S01]  /*0c30*/  VIADDMNMX R18, R25.reuse, R18, R17, PT ;  /* 0x0000001219127246 */ /* 0x040fe20003800111 */
[----:B------:R-:W1:Y:S01]  /*0c40*/  LDS.128 R4, [R0+-0x1fb0] ;  /* 0xffe0500000047984 */ /* 0x000e620000000c00 */
[----:B------:R-:W-:Y:S02]  /*0c50*/  VIADDMNMX R27, R25, R14, R10, PT ;  /* 0x0000000e191b7246 */ /* 0x000fe4000380010a */
[----:B-----5:R-:W-:Y:S01]  /*0c60*/  VIADDMNMX R18, R24, R19, R18, PT ;  /* 0x0000001318127246 */ /* 0x020fe20003800112 */
[----:B------:R-:W2:Y:S04]  /*0c70*/  LDS R17, [R2+0x480] ;  /* 0x0004800002117984 */ /* 0x000ea80000000800 */
[----:B------:R-:W3:Y:S04]  /*0c80*/  LDS.128 R8, [R0+0x50] ;  /* 0x0000500000087984 */ /* 0x000ee80000000c00 */
[----:B------:R-:W-:Y:S01]  /*0c90*/  LDS R25, [R2+0x600] ;  /* 0x0006000002197984 */ /* 0x000fe20000000800 */
[----:B0-----:R-:W-:-:S02]  /*0ca0*/  VIADDMNMX R14, R12, R15, R16, PT ;  /* 0x0000000f0c0e7246 */ /* 0x001fc40003800110 */
[----:B------:R-:W-:Y:S02]  /*0cb0*/  VIADDMNMX R16, R12, R19, R26, PT ;  /* 0x000000130c107246 */ /* 0x000fe4000380011a */
[----:B------:R-:W0:Y:S01]  /*0cc0*/  LDS R12, [R2+0x500] ;  /* 0x00050000020c7984 */ /* 0x000e220000000800 */
[----:B------:R-:W-:-:S03]  /*0cd0*/  VIADDMNMX R15, R24, R15, R27, PT ;  /* 0x0000000f180f7246 */ /* 0x000fc6000380011b */
[----:B------:R-:W4:Y:S04]  /*0ce0*/  LDS R19, [R2+0x680] ;  /* 0x0006800002137984 */ /* 0x000f280000000800 */
[----:B------:R-:W5:Y:S04]  /*0cf0*/  LDS R24, [R2+0x780] ;  /* 0x0007800002187984 */ /* 0x000f680000000800 */
[----:B------:R-:W5:Y:S01]  /*0d00*/  LDS R26, [R2+0x700] ;  /* 0x00070000021a7984 */ /* 0x000f620000000800 */
[-C--:B-1----:R-:W-:Y:S02]  /*0d10*/  VIADDMNMX R14, R13, R4.reuse, R14, PT ;  /* 0x000000040d0e7246 */ /* 0x082fe4000380010e */
[----:B--2---:R-:W-:-:S02]  /*0d20*/  VIADDMNMX R15, R17, R4, R15, PT ;  /* 0x00000004110f7246 */ /* 0x004fc4000380010f */
[-C--:B---3--:R-:W-:Y:S02]  /*0d30*/  VIADDMNMX R16, R13, R8.reuse, R16, PT ;  /* 0x000000080d107246 */ /* 0x088fe40003800110 */
[----:B------:R-:W-:Y:S02]  /*0d40*/  VIADDMNMX R18, R17, R8, R18, PT ;  /* 0x0000000811127246 */ /* 0x000fe40003800112 */
[C---:B------:R-:W-:Y:S01]  /*0d50*/  VIADDMNMX R15, R28.reuse, R5, R15, PT ;  /* 0x000000051c0f7246 */ /* 0x040fe2000380010f */
[----:B------:R-:W-:Y:S01]  /*0d60*/  LDS R8, [R2+0x980] ;  /* 0x0009800002087984 */ /* 0x000fe20000000800 */
[----:B------:R-:W-:Y:S02]  /*0d70*/  VIADDMNMX R18, R28, R9, R18, PT ;  /* 0x000000091c127246 */ /* 0x000fe40003800112 */
[C---:B0-----:R-:W-:Y:S02]  /*0d80*/  VIADDMNMX R4, R12.reuse, R5, R14, PT ;  /* 0x000000050c047246 */ /* 0x041fe4000380010e */
[----:B------:R-:W-:Y:S01]  /*0d90*/  VIADDMNMX R16, R12, R9, R16, PT ;  /* 0x000000090c107246 */ /* 0x000fe20003800110 */
[----:B------:R-:W-:Y:S01]  /*0da0*/  LDS R5, [R2+0x880] ;  /* 0x0008800002057984 */ /* 0x000fe20000000800 */
[----:B------:R-:W-:-:S02]  /*0db0*/  VIADDMNMX R4, R25, R6, R4, PT ;  /* 0x0000000619047246 */ /* 0x000fc40003800104 */
[----:B----4-:R-:W-:Y:S01]  /*0dc0*/  VIADDMNMX R6, R19, R6, R15, PT ;  /* 0x0000000613067246 */ /* 0x010fe2000380010f */
[----:B------:R-:W-:Y:S01]  /*0dd0*/  LDS R9, [R2+0x800] ;  /* 0x0008000002097984 */ /* 0x000fe20000000800 */
[-C--:B------:R-:W-:Y:S02]  /*0de0*/  VIADDMNMX R25, R25, R10.reuse, R16, PT ;  /* 0x0000000a19197246 */ /* 0x080fe40003800110 */
[----:B------:R-:W-:Y:S01]  /*0df0*/  VIADDMNMX R10, R19, R10, R18, PT ;  /* 0x0000000a130a7246 */ /* 0x000fe20003800112 */
[----:B------:R-:W0:Y:S01]  /*0e00*/  LDS.128 R12, [R0+-0x1fa0] ;  /* 0xffe06000000c7984 */ /* 0x000e220000000c00 */
[-C--:B-----5:R-:W-:Y:S02]  /*0e10*/  VIADDMNMX R27, R24, R7.reuse, R6, PT ;  /* 0x00000007181b7246 */ /* 0x0a0fe40003800106 */
[C---:B------:R-:W-:Y:S01]  /*0e20*/  VIADDMNMX R4, R26.reuse, R7, R4, PT ;  /* 0x000000071a047246 */ /* 0x040fe20003800104 */
[----:B------:R-:W1:Y:S01]  /*0e30*/  LDS.128 R16, [R0+0x60] ;  /* 0x0000600000107984 */ /* 0x000e620000000c00 */
[----:B------:R-:W-:-:S02]  /*0e40*/  VIADDMNMX R26, R26, R11, R25, PT ;  /* 0x0000000b1a1a7246 */ /* 0x000fc40003800119 */
[----:B------:R-:W-:Y:S01]  /*0e50*/  VIADDMNMX R11, R24, R11, R10, PT ;  /* 0x0000000b180b7246 */ /* 0x000fe2000380010a */
[----:B------:R-:W2:Y:S04]  /*0e60*/  LDS R6, [R2+0x900] ;  /* 0x0009000002067984 */ /* 0x000ea80000000800 */
[----:B------:R-:W3:Y:S04]  /*0e70*/  LDS R7, [R2+0xa00] ;  /* 0x000a000002077984 */ /* 0x000ee80000000800 */
[----:B------:R-:W4:Y:S04]  /*0e80*/  LDS R25, [R2+0xa80] ;  /* 0x000a800002197984 */ /* 0x000f280000000800 */
[----:B------:R-:W5:Y:S01]  /*0e90*/  LDS R24, [R2+0xb00] ;  /* 0x000b000002187984 */ /* 0x000f620000000800 */
[----:B0-----:R-:W-:-:S02]  /*0ea0*/  VIADDMNMX R4, R9, R12, R4, PT ;  /* 0x0000000c09047246 */ /* 0x001fc40003800104 */
[----:B------:R-:W-:Y:S02]  /*0eb0*/  VIADDMNMX R10, R5, R12, R27, PT ;  /* 0x0000000c050a7246 */ /* 0x000fe4000380011b */
[-C--:B-1----:R-:W-:Y:S01]  /*0ec0*/  VIADDMNMX R26, R9, R16.reuse, R26, PT ;  /* 0x00000010091a7246 */ /* 0x082fe2000380011a */
[----:B------:R-:W0:Y:S01]  /*0ed0*/  LDS R12, [R2+0xb80] ;  /* 0x000b8000020c7984 */ /* 0x000e220000000800 */
[----:B------:R-:W-:Y:S02]  /*0ee0*/  VIADDMNMX R11, R5, R16, R11, PT ;  /* 0x00000010050b7246 */ /* 0x000fe4000380010b */
[C---:B--2---:R-:W-:Y:S02]  /*0ef0*/  VIADDMNMX R4, R6.reuse, R13, R4, PT ;  /* 0x0000000d06047246 */ /* 0x044fe40003800104 */
[----:B------:R-:W-:Y:S02]  /*0f00*/  VIADDMNMX R26, R6, R17, R26, PT ;  /* 0x00000011061a7246 */ /* 0x000fe4000380011a */
[----:B------:R-:W-:-:S02]  /*0f10*/  VIADDMNMX R10, R8, R13, R10, PT ;  /* 0x0000000d080a7246 */ /* 0x000fc4000380010a */
[C---:B---3--:R-:W-:Y:S01]  /*0f20*/  VIADDMNMX R16, R7.reuse, R14, R4, PT ;  /* 0x0000000e07107246 */ /* 0x048fe20003800104 */
[----:B------:R-:W-:Y:S01]  /*0f30*/  LDS R13, [R2+0xc00] ;  /* 0x000c0000020d7984 */ /* 0x000fe20000000800 */
[----:B------:R-:W-:Y:S02]  /*0f40*/  VIADDMNMX R26, R7, R18, R26, PT ;  /* 0x00000012071a7246 */ /* 0x000fe4000380011a */
[----:B------:R-:W-:Y:S01]  /*0f50*/  VIADDMNMX R17, R8, R17, R11, PT ;  /* 0x0000001108117246 */ /* 0x000fe2000380010b */
[----:B------:R-:W1:Y:S01]  /*0f60*/  LDS.128 R4, [R0+-0x1f90] ;  /* 0xffe0700000047984 */ /* 0x000e620000000c00 */
[C---:B----4-:R-:W-:Y:S02]  /*0f70*/  VIADDMNMX R27, R25.reuse, R14, R10, PT ;  /* 0x0000000e191b7246 */ /* 0x050fe4000380010a */
[----:B------:R-:W-:Y:S01]  /*0f80*/  VIADDMNMX R18, R25, R18, R17, PT ;  /* 0x0000001219127246 */ /* 0x000fe20003800111 */
[----:B------:R2:W3:Y:S01]  /*0f90*/  LDS.128 R8, [R0+0x70] ;  /* 0x0000700000087984 */ /* 0x0004e20000000c00 */
[----:B-----5:R-:W-:-:S02]  /*0fa0*/  VIADDMNMX R14, R24, R15, R16, PT ;  /* 0x0000000f180e7246 */ /* 0x020fc40003800110 */
[----:B------:R-:W-:Y:S01]  /*0fb0*/  VIADDMNMX R24, R24, R19, R26, PT ;  /* 0x0000001318187246 */ /* 0x000fe2000380011a */
[----:B------:R-:W4:Y:S04]  /*0fc0*/  LDS R17, [R2+0xc80] ;  /* 0x000c800002117984 */ /* 0x000f280000000800 */
[----:B------:R-:W5:Y:S01]  /*0fd0*/  LDS R16, [R2+0xd00] ;  /* 0x000d000002107984 */ /* 0x000f620000000800 */
[----:B--2---:R-:W-:-:S03]  /*0fe0*/  VIADD R0, R0, 0x80 ;  /* 0x0000008000007836 */ /* 0x004fc60000000000 */
[----:B------:R-:W2:Y:S01]  /*0ff0*/  LDS R25, [R2+0xe00] ;  /* 0x000e000002197984 */ /* 0x000ea20000000800 */
[C---:B0-----:R-:W-:Y:S02]  /*1000*/  VIADDMNMX R15, R12.reuse, R15, R27, PT ;  /* 0x0000000f0c0f7246 */ /* 0x041fe4000380011b */
[----:B------:R-:W-:Y:S02]  /*1010*/  VIADDMNMX R12, R12, R19, R18, PT ;  /* 0x000000130c0c7246 */ /* 0x000fe40003800112 */
[----:B------:R-:W0:Y:S04]  /*1020*/  LDS R18, [R2+0xd80] ;  /* 0x000d800002127984 */ /* 0x000e280000000800 */
[----:B------:R-:W0:Y:S01]  /*1030*/  LDS R19, [R2+0xe80] ;  /* 0x000e800002137984 */ /* 0x000e220000000800 */
[----:B-1----:R-:W-:-:S03]  /*1040*/  VIADDMNMX R26, R13, R4, R14, PT ;  /* 0x000000040d1a7246 */ /* 0x002fc6000380010e */
[----:B------:R-:W1:Y:S01]  /*1050*/  LDS R14, [R2+0xf80] ;  /* 0x000f8000020e7984 */ /* 0x000e620000000800 */
[----:B---3--:R-:W-:-:S03]  /*1060*/  VIADDMNMX R13, R13, R8, R24, PT ;  /* 0x000000080d0d7246 */ /* 0x008fc60003800118 */
[----:B------:R3:W1:Y:S01]  /*1070*/  LDS R24, [R2+0xf00] ;  /* 0x000f000002187984 */ /* 0x0006620000000800 */
[C---:B----4-:R-:W-:Y:S02]  /*1080*/  VIADDMNMX R15, R17.reuse, R4, R15, PT ;  /* 0x00000004110f7246 */ /* 0x050fe4000380010f */
[----:B------:R-:W-:Y:S02]  /*1090*/  VIADDMNMX R12, R17, R8, R12, PT ;  /* 0x00000008110c7246 */ /* 0x000fe4000380010c */
[C---:B-----5:R-:W-:Y:S02]  /*10a0*/  VIADDMNMX R26, R16.reuse, R5, R26, PT ;  /* 0x00000005101a7246 */ /* 0x060fe4000380011a */
[----:B------:R-:W-:Y:S01]  /*10b0*/  VIADDMNMX R13, R16, R9, R13, PT ;  /* 0x00000009100d7246 */ /* 0x000fe2000380010d */
[----:B---3--:R-:W-:Y:S01]  /*10c0*/  VIADD R2, R2, 0x2000 ;  /* 0x0000200002027836 */ /* 0x008fe20000000000 */
[C---:B--2---:R-:W-:Y:S02]  /*10d0*/  VIADDMNMX R26, R25.reuse, R6, R26, PT ;  /* 0x00000006191a7246 */ /* 0x044fe4000380011a */
[----:B------:R-:W-:-:S02]  /*10e0*/  VIADDMNMX R13, R25, R10, R13, PT ;  /* 0x0000000a190d7246 */ /* 0x000fc4000380010d */
[C---:B0-----:R-:W-:Y:S02]  /*10f0*/  VIADDMNMX R15, R18.reuse, R5, R15, PT ;  /* 0x00000005120f7246 */ /* 0x041fe4000380010f */
[----:B------:R-:W-:Y:S02]  /*1100*/  VIADDMNMX R12, R18, R9, R12, PT ;  /* 0x00000009120c7246 */ /* 0x000fe4000380010c */
[C---:B------:R-:W-:Y:S02]  /*1110*/  VIADDMNMX R15, R19.reuse, R6, R15, PT ;  /* 0x00000006130f7246 */ /* 0x040fe4000380010f */
[----:B------:R-:W-:-:S04]  /*1120*/  VIADDMNMX R12, R19, R10, R12, PT ;  /* 0x0000000a130c7246 */ /* 0x000fc8000380010c */
[----:B-1----:R-:W-:Y:S02]  /*1130*/  VIADDMNMX R27, R14, R11, R12, PT ;  /* 0x0000000b0e1b7246 */ /* 0x002fe4000380010c */
[C---:B------:R-:W-:Y:S02]  /*1140*/  VIADDMNMX R9, R24.reuse, R7, R26, PT ;  /* 0x0000000718097246 */ /* 0x040fe4000380011a */
[----:B------:R-:W-:Y:S02]  /*1150*/  VIADDMNMX R5, R24, R11, R13, PT ;  /* 0x0000000b18057246 */ /* 0x000fe4000380010d */
[----:B------:R-:W-:Y:S01]  /*1160*/  VIADDMNMX R7, R14, R7, R15, PT ;  /* 0x000000070e077246 */ /* 0x000fe2000380010f */
[----:B------:R-:W-:Y:S06]  /*1170*/  BRA.U UP0, `(.L_x_0) ;  /* 0xfffffff100ac7547 */ /* 0x000fec000b83ffff */
[----:B------:R-:W-:Y:S04]  /*1180*/  STG.E desc[UR8][R22.64], R9 ;  /* 0x0000000916007986 */ /* 0x000fe8000c101908 */
[----:B------:R-:W-:Y:S04]  /*1190*/  STG.E desc[UR8][R22.64+0x80], R7 ;  /* 0x0000800716007986 */ /* 0x000fe8000c101908 */
[----:B------:R-:W-:Y:S04]  /*11a0*/  STS [R3], R9 ;  /* 0x0000000903007388 */ /* 0x000fe80000000800 */
[----:B------:R-:W-:Y:S04]  /*11b0*/  STS [R3+0x80], R7 ;  /* 0x0000800703007388 */ /* 0x000fe80000000800 */
[----:B------:R-:W-:Y:S04]  /*11c0*/  STS [R3+0x2000], R5 ;  /* 0x0020000503007388 */ /* 0x000fe80000000800 */
[----:B------:R-:W-:Y:S04]  /*11d0*/  STS [R3+0x2080], R27 ;  /* 0x0020801b03007388 */ /* 0x000fe80000000800 */
[----:B------:R-:W-:Y:S04]  /*11e0*/  STG.E desc[UR8][R20.64], R5 ;  /* 0x0000000514007986 */ /* 0x000fe8000c101908 */
[----:B------:R-:W-:Y:S01]  /*11f0*/  STG.E desc[UR8][R20.64+0x80], R27 ;  /* 0x0000801b14007986 */ /* 0x000fe2000c101908 */
[----:B------:R-:W-:Y:S05]  /*1200*/  EXIT ;  /* 0x000000000000794d */ /* 0x000fea0003800000 */
.L_x_1:
[----:B------:R-:W-:-:S00]  /*1210*/  BRA `(.L_x_1) ;  /* 0xfffffffc00fc7947 */ /* 0x000fc0000383ffff */
[----:B------:R-:W-:-:S00]  /*1220*/  NOP ;  /* 0x0000000000007918 */ /* 0x000fc00000000000 */
        /* <DEDUP_REMOVED lines=13> */
.L_x_6:


//--------------------- .text._Z6phase2Piii       --------------------------
	.section	.text._Z6phase2Piii,"ax",@progbits
	.align	128
        .global         _Z6phase2Piii
        .type           _Z6phase2Piii,@function
        .size           _Z6phase2Piii,(.L_x_7 - _Z6phase2Piii)
        .other          _Z6phase2Piii,@"STO_CUDA_ENTRY STV_DEFAULT"
_Z6phase2Piii:
.text._Z6phase2Piii:
[----:B------:R-:W-:Y:S01]  /*0000*/  LDC R1, c[0x0][0x37c] ;  /* 0x0000df00ff017b82 */ /* 0x000fe20000000800 */
[----:B------:R-:W0:Y:S07]  /*0010*/  S2R R15, SR_TID.X ;  /* 0x00000000000f7919 */ /* 0x000e2e0000002100 */
[----:B------:R-:W1:Y:S01]  /*0020*/  LDC.64 R10, c[0x0][0x388] ;  /* 0x0000e200ff0a7b82 */ /* 0x000e620000000a00 */
[----:B------:R-:W2:Y:S01]  /*0030*/  LDCU.64 UR8, c[0x0][0x358] ;  /* 0x00006b00ff0877ac */ /* 0x000ea20008000a00 */
[----:B------:R-:W3:Y:S01]  /*0040*/  S2R R14, SR_TID.Y ;  /* 0x00000000000e7919 */ /* 0x000ee20000002200 */
[----:B------:R-:W4:Y:S05]  /*0050*/  S2R R16, SR_CTAID.Y ;  /* 0x0000000000107919 */ /* 0x000f2a0000002600 */
[----:B------:R-:W5:Y:S01]  /*0060*/  LDC.64 R8, c[0x0][0x380] ;  /* 0x0000e000ff087b82 */ /* 0x000f620000000a00 */
[----:B-1----:R-:W-:-:S02]  /*0070*/  IMAD.SHL.U32 R13, R11, 0x20, RZ ;  /* 0x000000200b0d7824 */ /* 0x002fc400078e00ff */
[C-C-:B0-----:R-:W-:Y:S02]  /*0080*/  IMAD R0, R10.reuse, 0x40, R15.reuse ;  /* 0x000000400a007824 */ /* 0x141fe400078e020f */
[--C-:B---3--:R-:W-:Y:S02]  /*0090*/  IMAD R4, R10, 0x40, R14.reuse ;  /* 0x000000400a047824 */ /* 0x108fe400078e020e */
[C---:B----4-:R-:W-:Y:S02]  /*00a0*/  IMAD R2, R16.reuse, 0x40, R15 ;  /* 0x0000004010027824 */ /* 0x050fe400078e020f */
[----:B------:R-:W-:Y:S02]  /*00b0*/  IMAD R3, R16, 0x40, R14 ;  /* 0x0000004010037824 */ /* 0x000fe400078e020e */
[CC--:B------:R-:W-:Y:S02]  /*00c0*/  IMAD R5, R4.reuse, R11.reuse, R0 ;  /* 0x0000000b04057224 */ /* 0x0c0fe400078e0200 */
[----:B------:R-:W-:-:S02]  /*00d0*/  IMAD R7, R4, R11, R2 ;  /* 0x0000000b04077224 */ /* 0x000fc400078e0202 */
[----:B------:R-:W-:Y:S02]  /*00e0*/  IMAD R11, R3, R11, R0 ;  /* 0x0000000b030b7224 */ /* 0x000fe400078e0200 */
[----:B-----5:R-:W-:-:S04]  /*00f0*/  IMAD.WIDE R4, R5, 0x4, R8 ;  /* 0x0000000405047825 */ /* 0x020fc800078e0208 */
[--C-:B------:R-:W-:Y:S01]  /*0100*/  IMAD.WIDE R2, R7, 0x4, R8.reuse ;  /* 0x0000000407027825 */ /* 0x100fe200078e0208 */
[----:B--2---:R-:W2:Y:S03]  /*0110*/  LDG.E R0, desc[UR8][R4.64] ;  /* 0x0000000804007981 */ /* 0x004ea6000c1e1900 */
        /* <DEDUP_REMOVED lines=10> */
[----:B------:R-:W4:Y:S04]  /*01c0*/  LDG.E R23, desc[UR8][R10.64+0x80] ;  /* 0x000080080a177981 */ /* 0x000f28000c1e1900 */
[----:B------:R-:W4:Y:S04]  /*01d0*/  LDG.E R25, desc[UR8][R8.64] ;  /* 0x0000000808197981 */ /* 0x000f28000c1e1900 */
[----:B------:R-:W4:Y:S04]  /*01e0*/  LDG.E R27, desc[UR8][R8.64+0x80] ;  /* 0x00008008081b7981 */ /* 0x000f28000c1e1900 */
[----:B------:R-:W4:Y:S04]  /*01f0*/  LDG.E R29, desc[UR8][R12.64] ;  /* 0x000000080c1d7981 */ /* 0x000f28000c1e1900 */
[----:B------:R-:W4:Y:S01]  /*0200*/  LDG.E R4, desc[UR8][R12.64+0x80] ;  /* 0x000080080c047981 */ /* 0x000f22000c1e1900 */
[----:B------:R-:W1:Y:S01]  /*0210*/  S2UR UR6, SR_CgaCtaId ;  /* 0x00000000000679c3 */ /* 0x000e620000008800 */
[----:B------:R-:W-:-:S02]  /*0220*/  UMOV UR4, 0x400 ;  /* 0x0000040000047882 */ /* 0x000fc40000000000 */
[----:B------:R-:W-:Y:S01]  /*0230*/  UIADD3 UR5, UPT, UPT, UR4, 0x8000, URZ ;  /* 0x0000800004057890 */ /* 0x000fe2000fffe0ff */
[----:B------:R-:W-:Y:S01]  /*0240*/  IMAD R19, R14, 0x40, R15 ;  /* 0x000000400e137824 */ /* 0x000fe200078e020f */
[----:B-1----:R-:W-:Y:S02]  /*0250*/  ULEA UR7, UR6, UR4, 0x18 ;  /* 0x0000000406077291 */ /* 0x002fe4000f8ec0ff */
[----:B------:R-:W-:Y:S02]  /*0260*/  UIADD3 UR4, UPT, UPT, UR4, 0x4000, URZ ;  /* 0x0000400004047890 */ /* 0x000fe4000fffe0ff */
[----:B------:R-:W-:Y:S02]  /*0270*/  ULEA UR5, UR6, UR5, 0x18 ;  /* 0x0000000506057291 */ /* 0x000fe4000f8ec0ff */
[----:B------:R-:W-:Y:S01]  /*0280*/  ULEA UR6, UR6, UR4, 0x18 ;  /* 0x0000000406067291 */ /* 0x000fe2000f8ec0ff */
[----:B0-----:R-:W-:-:S03]  /*0290*/  LEA R3, R19, UR7, 0x2 ;  /* 0x0000000713037c11 */ /* 0x001fc6000f8e10ff */
[C---:B------:R-:W-:Y:S02]  /*02a0*/  LEA R17, R19.reuse, UR5, 0x2 ;  /* 0x0000000513117c11 */ /* 0x040fe4000f8e10ff */
[----:B------:R-:W-:Y:S01]  /*02b0*/  LEA R19, R19, UR6, 0x2 ;  /* 0x0000000613137c11 */ /* 0x000fe2000f8e10ff */
[----:B------:R-:W-:Y:S01]  /*02c0*/  UMOV UR4, URZ ;  /* 0x000000ff00047c82 */ /* 0x000fe20008000000 */
        /* <DEDUP_REMOVED lines=16> */
[----:B------:R0:W4:Y:S04]  /*03d0*/  LDS R3, [R19+0x2080] ;  /* 0x0020800013037984 */ /* 0x0001280000000800 */
[----:B------:R0:W0:Y:S04]  /*03e0*/  LDS R4, [R17] ;  /* 0x0000000011047984 */ /* 0x0000280000000800 */
[----:B------:R0:W0:Y:S04]  /*03f0*/  LDS R5, [R17+0x80] ;  /* 0x0000800011057984 */ /* 0x0000280000000800 */
[----:B------:R0:W0:Y:S04]  /*0400*/  LDS R6, [R17+0x2000] ;  /* 0x0020000011067984 */ /* 0x0000280000000800 */
[----:B------:R0:W0:Y:S02]  /*0410*/  LDS R7, [R17+0x2080] ;  /* 0x0020800011077984 */ /* 0x0000240000000800 */
.L_x_2:
[----:B0-----:R-:W-:Y:S01]  /*0420*/  IMAD.U32 R18, RZ, RZ, UR4 ;  /* 0x00000004ff127e24 */ /* 0x001fe2000f8e00ff */
[C---:B------:R-:W-:Y:S01]  /*0430*/  LEA R20, R14.reuse, UR4, 0x6 ;  /* 0x000000040e147c11 */ /* 0x040fe2000f8e30ff */
[----:B------:R-:W-:Y:S01]  /*0440*/  IMAD.U32 R28, RZ, RZ, UR4 ;  /* 0x00000004ff1c7e24 */ /* 0x000fe2000f8e00ff */
[----:B------:R-:W-:Y:S01]  /*0450*/  LEA R22, R14, UR4, 0x6 ;  /* 0x000000040e167c11 */ /* 0x000fe2000f8e30ff */
[----:B------:R-:W-:Y:S01]  /*0460*/  IMAD R18, R18, 0x40, R15 ;  /* 0x0000004012127824 */ /* 0x000fe200078e020f */
[----:B------:R-:W-:Y:S01]  /*0470*/  LEA R20, R20, UR6, 0x2 ;  /* 0x0000000614147c11 */ /* 0x000fe2000f8e10ff */
[----:B------:R-:W-:-:S03]  /*0480*/  UIADD3 UR4, UPT, UPT, UR4, 0x20, URZ ;  /* 0x0000002004047890 */ /* 0x000fc6000fffe0ff */
[----:B------:R-:W-:Y:S01]  /*0490*/  LEA R18, R18, UR7, 0x2 ;  /* 0x0000000712127c11 */ /* 0x000fe2000f8e10ff */
[----:B------:R-:W-:Y:S01]  /*04a0*/  LDS R21, [R20] ;  /* 0x0000000014157984 */ /* 0x000fe20000000800 */
[----:B------:R-:W-:-:S03]  /*04b0*/  UISETP.NE.AND UP0, UPT, UR4, 0x40, UPT ;  /* 0x000000400400788c */ /* 0x000fc6000bf05270 */
[----:B------:R-:W1:Y:S02]  /*04c0*/  LDS R23, [R18] ;  /* 0x0000000012177984 */ /* 0x000e640000000800 */
[----:B-1----:R-:W-:-:S05]  /*04d0*/  VIADDMNMX R24, R23, R21, R24, PT ;  /* 0x0000001517187246 */ /* 0x002fca0003800118 */
[----:B------:R-:W-:Y:S04]  /*04e0*/  STS [R19], R24 ;  /* 0x0000001813007388 */ /* 0x000fe80000000800 */
[----:B------:R-:W-:Y:S04]  /*04f0*/  LDS R21, [R20] ;  /* 0x0000000014157984 */ /* 0x000fe80000000800 */
[----:B------:R-:W2:Y:S02]  /*0500*/  LDS R26, [R18+0x80] ;  /* 0x00008000121a7984 */ /* 0x000ea40000000800 */
[----:B--2---:R-:W-:-:S05]  /*0510*/  VIADDMNMX R0, R26, R21, R0, PT ;  /* 0x000000151a007246 */ /* 0x004fca0003800100 */
[----:B------:R-:W-:Y:S04]  /*0520*/  STS [R19+0x80], R0 ;  /* 0x0000800013007388 */ /* 0x000fe80000000800 */
[----:B------:R-:W3:Y:S02]  /*0530*/  LDS R21, [R20+0x2000] ;  /* 0x0020000014157984 */ /* 0x000ee40000000800 */
[----:B---3--:R-:W-:Y:S01]  /*0540*/  VIADDMNMX R2, R23, R21, R2, PT ;  /* 0x0000001517027246 */ /* 0x008fe20003800102 */
[----:B------:R-:W-:-:S04]  /*0550*/  IMAD R23, R28, 0x40, R15 ;  /* 0x000000401c177824 */ /* 0x000fc800078e020f */
[----:B------:R-:W-:Y:S04]  /*0560*/  STS [R19+0x2000], R2 ;  /* 0x0020000213007388 */ /* 0x000fe80000000800 */
[----:B------:R-:W4:Y:S02]  /*0570*/  LDS R21, [R20+0x2000] ;  /* 0x0020000014157984 */ /* 0x000f240000000800 */
[----:B----4-:R-:W-:Y:S02]  /*0580*/  VIADDMNMX R26, R26, R21, R3, PT ;  /* 0x000000151a1a7246 */ /* 0x010fe40003800103 */
[----:B------:R-:W-:Y:S02]  /*0590*/  LEA R21, R22, UR7, 0x2 ;  /* 0x0000000716157c11 */ /* 0x000fe4000f8e10ff */
[----:B------:R-:W-:Y:S01]  /*05a0*/  LEA R22, R23, UR5, 0x2 ;  /* 0x0000000517167c11 */ /* 0x000fe2000f8e10ff */
[----:B------:R-:W-:Y:S04]  /*05b0*/  STS [R19+0x2080], R26 ;  /* 0x0020801a13007388 */ /* 0x000fe80000000800 */
[----:B------:R-:W-:Y:S04]  /*05c0*/  LDS R28, [R21] ;  /* 0x00000000151c7984 */ /* 0x000fe80000000800 */
[----:B------:R-:W0:Y:S02]  /*05d0*/  LDS R3, [R22] ;  /* 0x0000000016037984 */ /* 0x000e240000000800 */
[----:B0-----:R-:W-:-:S05]  /*05e0*/  VIADDMNMX R4, R3, R28, R4, PT ;  /* 0x0000001c03047246 */ /* 0x001fca0003800104 */
[----:B------:R-:W-:Y:S04]  /*05f0*/  STS [R17], R4 ;  /* 0x0000000411007388 */ /* 0x000fe80000000800 */
[----:B------:R-:W0:Y:S02]  /*0600*/  LDS R3, [R22+0x80] ;  /* 0x0000800016037984 */ /* 0x000e240000000800 */
[----:B0-----:R-:W-:-:S05]  /*0610*/  VIADDMNMX R28, R3, R28, R5, PT ;  /* 0x0000001c031c7246 */ /* 0x001fca0003800105 */
[----:B------:R-:W-:Y:S04]  /*0620*/  STS [R17+0x80], R28 ;  /* 0x0000801c11007388 */ /* 0x000fe80000000800 */
[----:B------:R-:W-:Y:S04]  /*0630*/  LDS R3, [R21+0x2000] ;  /* 0x0020000015037984 */ /* 0x000fe80000000800 */
[----:B------:R-:W0:Y:S02]  /*0640*/  LDS R5, [R22] ;  /* 0x0000000016057984 */ /* 0x000e240000000800 */
[----:B0-----:R-:W-:-:S05]  /*0650*/  VIADDMNMX R6, R5, R3, R6, PT ;  /* 0x0000000305067246 */ /* 0x001fca0003800106 */
[----:B------:R-:W-:Y:S04]  /*0660*/  STS [R17+0x2000], R6 ;  /* 0x0020000611007388 */ /* 0x000fe80000000800 */
[----:B------:R-:W0:Y:S02]  /*0670*/  LDS R5, [R22+0x80] ;  /* 0x0000800016057984 */ /* 0x000e240000000800 */
[----:B0-----:R-:W-:-:S05]  /*0680*/  VIADDMNMX R7, R5, R3, R7, PT ;  /* 0x0000000305077246 */ /* 0x001fca0003800107 */
[----:B------:R-:W-:Y:S04]  /*0690*/  STS [R17+0x2080], R7 ;  /* 0x0020800711007388 */ /* 0x000fe80000000800 */
[----:B------:R-:W-:Y:S04]  /*06a0*/  LDS R5, [R20+0x4] ;  /* 0x0000040014057984 */ /* 0x000fe80000000800 */
[----:B------:R-:W0:Y:S02]  /*06b0*/  LDS R3, [R18+0x100] ;  /* 0x0001000012037984 */ /* 0x000e240000000800 */
[----:B0-----:R-:W-:-:S05]  /*06c0*/  VIADDMNMX R24, R3, R5, R24, PT ;  /* 0x0000000503187246 */ /* 0x001fca0003800118 */
[----:B------:R-:W-:Y:S04]  /*06d0*/  STS [R19], R24 ;  /* 0x0000001813007388 */ /* 0x000fe80000000800 */
[----:B------:R-:W-:Y:S04]  /*06e0*/  LDS R23, [R20+0x4] ;  /* 0x0000040014177984 */ /* 0x000fe80000000800 */
[----:B------:R-:W0:Y:S02]  /*06f0*/  LDS R5, [R18+0x180] ;  /* 0x0001800012057984 */ /* 0x000e240000000800 */
[----:B0-----:R-:W-:-:S05]  /*0700*/  VIADDMNMX R0, R5, R23, R0, PT ;  /* 0x0000001705007246 */ /* 0x001fca0003800100 */
[----:B------:R-:W-:Y:S04]  /*0710*/  STS [R19+0x80], R0 ;  /* 0x0000800013007388 */ /* 0x000fe80000000800 */
[----:B------:R-:W0:Y:S02]  /*0720*/  LDS R23, [R20+0x2004] ;  /* 0x0020040014177984 */ /* 0x000e240000000800 */
        /* <DEDUP_REMOVED lines=9> */
[----:B------:R-:W0:Y:S02]  /*07c0*/  LDS R5, [R22+0x180] ;  /* 0x0001800016057984 */ /* 0x000e240000000800 */
[----:B0-----:R-:W-:-:S05]  /*07d0*/  VIADDMNMX R28, R5, R3, R28, PT ;  /* 0x00000003051c7246 */ /* 0x001fca000380011c */
[----:B------:R-:W-:Y:S04]  /*07e0*/  STS [R17+0x80], R28 ;  /* 0x0000801c11007388 */ /* 0x000fe80000000800 */
[----:B------:R-:W-:Y:S04]  /*07f0*/  LDS R3, [R21+0x2004] ;  /* 0x0020040015037984 */ /* 0x000fe80000000800 */
        /* <DEDUP_REMOVED lines=845> */
[----:B------:R0:W-:Y:S01]  /*3cd0*/  STS [R17+0x2080], R7 ;  /* 0x0020800711007388 */ /* 0x0001e20000000800 */
[----:B------:R-:W-:Y:S05]  /*3ce0*/  BRA.U UP0, `(.L_x_2) ;  /* 0xffffffc500cc7547 */ /* 0x000fea000b83ffff */
[----:B0-----:R-:W0:Y:S01]  /*3cf0*/  S2R R17, SR_TID.X ;  /* 0x0000000000117919 */ /* 0x001e220000002100 */
[----:B------:R-:W1:Y:S01]  /*3d00*/  LDC.64 R14, c[0x0][0x388] ;  /* 0x0000e200ff0e7b82 */ /* 0x000e620000000a00 */
[----:B------:R-:W1:Y:S07]  /*3d10*/  S2R R21, SR_TID.Y ;  /* 0x0000000000157919 */ /* 0x000e6e0000002200 */
[----:B------:R-:W2:Y:S01]  /*3d20*/  LDC.64 R18, c[0x0][0x380] ;  /* 0x0000e000ff127b82 */ /* 0x000ea20000000a00 */
[----:B0-----:R-:W-:-:S02]  /*3d30*/  IMAD R16, R16, 0x40, R17 ;  /* 0x0000004010107824 */ /* 0x001fc400078e0211 */
[----:B-1----:R-:W-:-:S04]  /*3d40*/  IMAD R14, R14, 0x40, R21 ;  /* 0x000000400e0e7824 */ /* 0x002fc800078e0215 */
[----:B------:R-:W-:-:S04]  /*3d50*/  IMAD R15, R14, R15, R16 ;  /* 0x0000000f0e0f7224 */ /* 0x000fc800078e0210 */
[----:B--2---:R-:W-:-:S05]  /*3d60*/  IMAD.WIDE R18, R15, 0x4, R18 ;  /* 0x000000040f127825 */ /* 0x004fca00078e0212 */
[----:B------:R-:W-:Y:S04]  /*3d70*/  STG.E desc[UR8][R18.64], R4 ;  /* 0x0000000412007986 */ /* 0x000fe8000c101908 */
[----:B------:R-:W-:Y:S04]  /*3d80*/  STG.E desc[UR8][R18.64+0x80], R5 ;  /* 0x0000800512007986 */ /* 0x000fe8000c101908 */
[----:B------:R-:W-:Y:S04]  /*3d90*/  STG.E desc[UR8][R10.64], R6 ;  /* 0x000000060a007986 */ /* 0x000fe8000c101908 */
[----:B------:R-:W-:Y:S04]  /*3da0*/  STG.E desc[UR8][R10.64+0x80], R7 ;  /* 0x000080070a007986 */ /* 0x000fe8000c101908 */
[----:B------:R-:W-:Y:S04]  /*3db0*/  STG.E desc[UR8][R8.64], R24 ;  /* 0x0000001808007986 */ /* 0x000fe8000c101908 */
[----:B------:R-:W-:Y:S04]  /*3dc0*/  STG.E desc[UR8][R8.64+0x80], R0 ;  /* 0x0000800008007986 */ /* 0x000fe8000c101908 */
[----:B------:R-:W-:Y:S04]  /*3dd0*/  STG.E desc[UR8][R12.64], R2 ;  /* 0x000000020c007986 */ /* 0x000fe8000c101908 */
[----:B------:R-:W-:Y:S01]  /*3de0*/  STG.E desc[UR8][R12.64+0x80], R3 ;  /* 0x000080030c007986 */ /* 0x000fe2000c101908 */
[----:B------:R-:W-:Y:S05]  /*3df0*/  EXIT ;  /* 0x000000000000794d */ /* 0x000fea0003800000 */
.L_x_3:
        /* <DEDUP_REMOVED lines=16> */
.L_x_7:


//--------------------- .text._Z6phase1Piii       --------------------------
	.section	.text._Z6phase1Piii,"ax",@progbits
	.align	128
        .global         _Z6phase1Piii
        .type           _Z6phase1Piii,@function
        .size           _Z6phase1Piii,(.L_x_8 - _Z6phase1Piii)
        .other          _Z6phase1Piii,@"STO_CUDA_ENTRY STV_DEFAULT"
_Z6phase1Piii:
.text._Z6phase1Piii:
[----:B------:R-:W-:Y:S01]  /*0000*/  LDC R1, c[0x0][0x37c] ;  /* 0x0000df00ff017b82 */ /* 0x000fe20000000800 */
[----:B------:R-:W0:Y:S07]  /*0010*/  S2R R7, SR_TID.X ;  /* 0x0000000000077919 */ /* 0x000e2e0000002100 */
[----:B------:R-:W0:Y:S01]  /*0020*/  LDC.64 R8, c[0x0][0x388] ;  /* 0x0000e200ff087b82 */ /* 0x000e220000000a00 */
[----:B------:R-:W1:Y:S01]  /*0030*/  LDCU.64 UR6, c[0x0][0x358] ;  /* 0x00006b00ff0677ac */ /* 0x000e620008000a00 */
[----:B------:R-:W2:Y:S06]  /*0040*/  S2R R0, SR_TID.Y ;  /* 0x0000000000007919 */ /* 0x000eac0000002200 */
[----:B------:R-:W3:Y:S01]  /*0050*/  LDC.64 R2, c[0x0][0x380] ;  /* 0x0000e000ff027b82 */ /* 0x000ee20000000a00 */
[----:B0-----:R-:W-:-:S02]  /*0060*/  IMAD R4, R8, 0x40, R7 ;  /* 0x0000004008047824 */ /* 0x001fc400078e0207 */
[----:B--2---:R-:W-:-:S04]  /*0070*/  IMAD R5, R8, 0x40, R0 ;  /* 0x0000004008057824 */ /* 0x004fc800078e0200 */
[----:B------:R-:W-:-:S04]  /*0080*/  IMAD R5, R5, R9, R4 ;  /* 0x0000000905057224 */ /* 0x000fc800078e0204 */
[----:B---3--:R-:W-:-:S04]  /*0090*/  IMAD.WIDE R2, R5, 0x4, R2 ;  /* 0x0000000405027825 */ /* 0x008fc800078e0202 */
[----:B------:R-:W-:Y:S01]  /*00a0*/  IMAD.SHL.U32 R5, R9, 0x20, RZ ;  /* 0x0000002009057824 */ /* 0x000fe200078e00ff */
[----:B-1----:R-:W2:Y:S03]  /*00b0*/  LDG.E R11, desc[UR6][R2.64+0x80] ;  /* 0x00008006020b7981 */ /* 0x002ea6000c1e1900 */
[----:B------:R-:W-:Y:S01]  /*00c0*/  IMAD.WIDE R4, R5, 0x4, R2 ;  /* 0x0000000405047825 */ /* 0x000fe200078e0202 */
[----:B------:R-:W3:Y:S04]  /*00d0*/  LDG.E R9, desc[UR6][R2.64] ;  /* 0x0000000602097981 */ /* 0x000ee8000c1e1900 */
[----:B------:R-:W4:Y:S04]  /*00e0*/  LDG.E R13, desc[UR6][R4.64] ;  /* 0x00000006040d7981 */ /* 0x000f28000c1e1900 */
[----:B------:R-:W5:Y:S01]  /*00f0*/  LDG.E R15, desc[UR6][R4.64+0x80] ;  /* 0x00008006040f7981 */ /* 0x000f62000c1e1900 */
[----:B------:R-:W0:Y:S01]  /*0100*/  S2UR UR5, SR_CgaCtaId ;  /* 0x00000000000579c3 */ /* 0x000e220000008800 */
[----:B------:R-:W-:Y:S01]  /*0110*/  UMOV UR4, 0x400 ;  /* 0x0000040000047882 */ /* 0x000fe20000000000 */
[----:B------:R-:W-:Y:S01]  /*0120*/  IMAD R6, R0, 0x40, R7 ;  /* 0x0000004000067824 */ /* 0x000fe200078e0207 */
[----:B0-----:R-:W-:-:S06]  /*0130*/  ULEA UR4, UR5, UR4, 0x18 ;  /* 0x0000000405047291 */ /* 0x001fcc000f8ec0ff */
[----:B------:R-:W-:Y:S01]  /*0140*/  LEA R6, R6, UR4, 0x2 ;  /* 0x0000000406067c11 */ /* 0x000fe2000f8e10ff */
[----:B------:R-:W-:-:S04]  /*0150*/  IMAD.MOV.U32 R8, RZ, RZ, RZ ;  /* 0x000000ffff087224 */ /* 0x000fc800078e00ff */
[----:B--2---:R0:W-:Y:S04]  /*0160*/  STS [R6+0x80], R11 ;  /* 0x0000800b06007388 */ /* 0x0041e80000000800 */
[----:B---3--:R0:W-:Y:S04]  /*0170*/  STS [R6], R9 ;  /* 0x0000000906007388 */ /* 0x0081e80000000800 */
[----:B----4-:R0:W-:Y:S04]  /*0180*/  STS [R6+0x2000], R13 ;  /* 0x0020000d06007388 */ /* 0x0101e80000000800 */
[----:B-----5:R0:W-:Y:S01]  /*0190*/  STS [R6+0x2080], R15 ;  /* 0x0020800f06007388 */ /* 0x0201e20000000800 */
[----:B------:R-:W-:Y:S06]  /*01a0*/  BAR.SYNC.DEFER_BLOCKING 0x0 ;  /* 0x0000000000007b1d */ /* 0x000fec0000010000 */
.L_x_4:
[----:B0-----:R-:W-:Y:S01]  /*01b0*/  IMAD R9, R0, 0x40, R8 ;  /* 0x0000004000097824 */ /* 0x001fe200078e0208 */
[----:B-1----:R-:W-:Y:S01]  /*01c0*/  LDS R13, [R6] ;  /* 0x00000000060d7984 */ /* 0x002fe20000000800 */
[C---:B------:R-:W-:Y:S02]  /*01d0*/  IMAD R10, R8.reuse, 0x40, R7 ;  /* 0x00000040080a7824 */ /* 0x040fe400078e0207 */
[----:B------:R-:W-:Y:S01]  /*01e0*/  VIADD R8, R8, 0x20 ;  /* 0x0000002008087836 */ /* 0x000fe20000000000 */
[----:B------:R-:W-:Y:S01]  /*01f0*/  LEA R9, R9, UR4, 0x2 ;  /* 0x0000000409097c11 */ /* 0x000fe2000f8e10ff */
[----:B------:R-:W-:Y:S01]  /*0200*/  LDS R14, [R6+0x80] ;  /* 0x00008000060e7984 */ /* 0x000fe20000000800 */
[----:B------:R-:W-:Y:S02]  /*0210*/  LEA R10, R10, UR4, 0x2 ;  /* 0x000000040a0a7c11 */ /* 0x000fe4000f8e10ff */
[----:B------:R-:W-:Y:S01]  /*0220*/  ISETP.NE.AND P0, PT, R8, 0x40, PT ;  /* 0x000000400800780c */ /* 0x000fe20003f05270 */
[----:B------:R-:W-:Y:S04]  /*0230*/  LDS R11, [R9] ;  /* 0x00000000090b7984 */ /* 0x000fe80000000800 */
[----:B------:R-:W0:Y:S02]  /*0240*/  LDS R12, [R10] ;  /* 0x000000000a0c7984 */ /* 0x000e240000000800 */
[----:B0-----:R-:W-:-:S05]  /*0250*/  VIADDMNMX R11, R12, R11, R13, PT ;  /* 0x0000000b0c0b7246 */ /* 0x001fca000380010d */
[----:B------:R-:W-:Y:S04]  /*0260*/  STS [R6], R11 ;  /* 0x0000000b06007388 */ /* 0x000fe80000000800 */
[----:B------:R-:W-:Y:S04]  /*0270*/  LDS R12, [R9] ;  /* 0x00000000090c7984 */ /* 0x000fe80000000800 */
[----:B------:R-:W0:Y:S02]  /*0280*/  LDS R13, [R10+0x80] ;  /* 0x000080000a0d7984 */ /* 0x000e240000000800 */
[----:B0-----:R-:W-:-:S02]  /*0290*/  VIADDMNMX R13, R13, R12, R14, PT ;  /* 0x0000000c0d0d7246 */ /* 0x001fc4000380010e */
[----:B------:R-:W-:Y:S04]  /*02a0*/  LDS R14, [R6+0x2000] ;  /* 0x00200000060e7984 */ /* 0x000fe80000000800 */
[----:B------:R-:W-:Y:S04]  /*02b0*/  STS [R6+0x80], R13 ;  /* 0x0000800d06007388 */ /* 0x000fe80000000800 */
[----:B------:R-:W-:Y:S04]  /*02c0*/  LDS R12, [R9+0x2000] ;  /* 0x00200000090c7984 */ /* 0x000fe80000000800 */
[----:B------:R-:W0:Y:S02]  /*02d0*/  LDS R15, [R10] ;  /* 0x000000000a0f7984 */ /* 0x000e240000000800 */
[----:B0-----:R-:W-:-:S02]  /*02e0*/  VIADDMNMX R15, R15, R12, R14, PT ;  /* 0x0000000c0f0f7246 */ /* 0x001fc4000380010e */
[----:B------:R-:W-:Y:S04]  /*02f0*/  LDS R14, [R6+0x2080] ;  /* 0x00208000060e7984 */ /* 0x000fe80000000800 */
[----:B------:R-:W-:Y:S04]  /*0300*/  STS [R6+0x2000], R15 ;  /* 0x0020000f06007388 */ /* 0x000fe80000000800 */
[----:B------:R-:W-:Y:S04]  /*0310*/  LDS R11, [R9+0x2000] ;  /* 0x00200000090b7984 */ /* 0x000fe80000000800 */
[----:B------:R-:W0:Y:S02]  /*0320*/  LDS R12, [R10+0x80] ;  /* 0x000080000a0c7984 */ /* 0x000e240000000800 */
[----:B0-----:R-:W-:-:S05]  /*0330*/  VIADDMNMX R11, R12, R11, R14, PT ;  /* 0x0000000b0c0b7246 */ /* 0x001fca000380010e */
[----:B------:R-:W-:Y:S01]  /*0340*/  STS [R6+0x2080], R11 ;  /* 0x0020800b06007388 */ /* 0x000fe20000000800 */
[----:B------:R-:W-:Y:S06]  /*0350*/  BAR.SYNC.DEFER_BLOCKING 0x0 ;  /* 0x0000000000007b1d */ /* 0x000fec0000010000 */
[----:B------:R-:W-:Y:S04]  /*0360*/  LDS R12, [R9+0x4] ;  /* 0x00000400090c7984 */ /* 0x000fe80000000800 */
[----:B------:R-:W-:Y:S04]  /*0370*/  LDS R13, [R10+0x100] ;  /* 0x000100000a0d7984 */ /* 0x000fe80000000800 */
[----:B------:R-:W0:Y:S02]  /*0380*/  LDS R14, [R6] ;  /* 0x00000000060e7984 */ /* 0x000e240000000800 */
[----:B0-----:R-:W-:-:S02]  /*0390*/  VIADDMNMX R13, R13, R12, R14, PT ;  /* 0x0000000c0d0d7246 */ /* 0x001fc4000380010e */
[----:B------:R-:W-:Y:S04]  /*03a0*/  LDS R14, [R6+0x80] ;  /* 0x00008000060e7984 */ /* 0x000fe80000000800 */
[----:B------:R-:W-:Y:S04]  /*03b0*/  STS [R6], R13 ;  /* 0x0000000d06007388 */ /* 0x000fe80000000800 */
[----:B------:R-:W-:Y:S04]  /*03c0*/  LDS R12, [R9+0x4] ;  /* 0x00000400090c7984 */ /* 0x000fe80000000800 */
[----:B------:R-:W0:Y:S02]  /*03d0*/  LDS R15, [R10+0x180] ;  /* 0x000180000a0f7984 */ /* 0x000e240000000800 */
[----:B0-----:R-:W-:-:S02]  /*03e0*/  VIADDMNMX R15, R15, R12, R14, PT ;  /* 0x0000000c0f0f7246 */ /* 0x001fc4000380010e */
[----:B------:R-:W-:Y:S04]  /*03f0*/  LDS R14, [R6+0x2000] ;  /* 0x00200000060e7984 */ /* 0x000fe80000000800 */
[----:B------:R-:W-:Y:S04]  /*0400*/  STS [R6+0x80], R15 ;  /* 0x0000800f06007388 */ /* 0x000fe80000000800 */
[----:B------:R-:W-:Y:S04]  /*0410*/  LDS R11, [R9+0x2004] ;  /* 0x00200400090b7984 */ /* 0x000fe80000000800 */
[----:B------:R-:W0:Y:S02]  /*0420*/  LDS R12, [R10+0x100] ;  /* 0x000100000a0c7984 */ /* 0x000e240000000800 */
        /* <DEDUP_REMOVED lines=636> */
[----:B------:R1:W-:Y:S01]  /*2bf0*/  STS [R6+0x2080], R13 ;  /* 0x0020800d06007388 */ /* 0x0003e20000000800 */
[----:B------:R-:W-:Y:S06]  /*2c00*/  BAR.SYNC.DEFER_BLOCKING 0x0 ;  /* 0x0000000000007b1d */ /* 0x000fec0000010000 */
[----:B------:R-:W-:Y:S05]  /*2c10*/  @P0 BRA `(.L_x_4) ;  /* 0xffffffd400640947 */ /* 0x000fea000383ffff */
[----:B------:R-:W0:Y:S04]  /*2c20*/  LDS R7, [R6] ;  /* 0x0000000006077984 */ /* 0x000e280000000800 */
[----:B------:R-:W2:Y:S04]  /*2c30*/  LDS R9, [R6+0x80] ;  /* 0x0000800006097984 */ /* 0x000ea80000000800 */
[----:B-1----:R-:W1:Y:S04]  /*2c40*/  LDS R13, [R6+0x2080] ;  /* 0x00208000060d7984 */ /* 0x002e680000000800 */
[----:B------:R-:W3:Y:S04]  /*2c50*/  LDS R11, [R6+0x2000] ;  /* 0x00200000060b7984 */ /* 0x000ee80000000800 */
[----:B0-----:R-:W-:Y:S04]  /*2c60*/  STG.E desc[UR6][R2.64], R7 ;  /* 0x0000000702007986 */ /* 0x001fe8000c101906 */
[----:B--2---:R-:W-:Y:S04]  /*2c70*/  STG.E desc[UR6][R2.64+0x80], R9 ;  /* 0x0000800902007986 */ /* 0x004fe8000c101906 */
[----:B-1----:R-:W-:Y:S04]  /*2c80*/  STG.E desc[UR6][R4.64+0x80], R13 ;  /* 0x0000800d04007986 */ /* 0x002fe8000c101906 */
[----:B---3--:R-:W-:Y:S01]  /*2c90*/  STG.E desc[UR6][R4.64], R11 ;  /* 0x0000000b04007986 */ /* 0x008fe2000c101906 */
[----:B------:R-:W-:Y:S05]  /*2ca0*/  EXIT ;  /* 0x000000000000794d */ /* 0x000fea0003800000 */
.L_x_5:
        /* <DEDUP_REMOVED lines=13> */
.L_x_8:


//--------------------- .nv.shared._Z6phase3Piii  --------------------------
	.section	.nv.shared._Z6phase3Piii,"aw",@nobits
	.sectionflags	@""
	.align	4
.nv.shared._Z6phase3Piii:
	.zero		50176


//--------------------- .nv.shared.reserved.0     --------------------------
	.section	.nv.shared.reserved.0,"aw",@nobits
	.weak		__nv_reservedSMEM_offset_0_alias
	.size		__nv_reservedSMEM_offset_0_alias, 0, 64
	.other		__nv_reservedSMEM_offset_0_alias,@"STO_CUDA_RESERVED_SHARED STV_DEFAULT"
__nv_reservedSMEM_offset_0_alias:
	.zero		0
	.zero		64


//--------------------- .nv.shared._Z6phase2Piii  --------------------------
	.section	.nv.shared._Z6phase2Piii,"aw",@nobits
	.sectionflags	@""
	.align	4
.nv.shared._Z6phase2Piii:
	.zero		50176


//--------------------- .nv.shared._Z6phase1Piii  --------------------------
	.section	.nv.shared._Z6phase1Piii,"aw",@nobits
	.sectionflags	@""
	.align	4
.nv.shared._Z6phase1Piii:
	.zero		17408


//--------------------- .nv.constant0._Z6phase3Piii --------------------------
	.section	.nv.constant0._Z6phase3Piii,"a",@progbits
	.sectionflags	@""
	.align	4
.nv.constant0._Z6phase3Piii:
	.zero		912


//--------------------- .nv.constant0._Z6phase2Piii --------------------------
	.section	.nv.constant0._Z6phase2Piii,"a",@progbits
	.sectionflags	@""
	.align	4
.nv.constant0._Z6phase2Piii:
	.zero		912


//--------------------- .nv.constant0._Z6phase1Piii --------------------------
	.section	.nv.constant0._Z6phase1Piii,"a",@progbits
	.sectionflags	@""
	.align	4
.nv.constant0._Z6phase1Piii:
	.zero		912


//--------------------- SYMBOLS --------------------------

	.type		.nv.reservedSmem.offset0,@object
	.size		.nv.reservedSmem.offset0,0x4
	.type		.nv.reservedSmem.cap,@object
	.size		.nv.reservedSmem.cap,0x4
